	.headerflags	@"EF_CUDA_TEXMODE_UNIFIED EF_CUDA_64BIT_ADDRESS EF_CUDA_SM86 EF_CUDA_VIRTUAL_SM(EF_CUDA_SM86)"
	.elftype	@"ET_EXEC"


//--------------------- .nv.info                  --------------------------
	.section	.nv.info,"",@"SHT_CUDA_INFO"
	.align	4


	//----- nvinfo : EIATTR_REGCOUNT
	.align		4
        /*0000*/ 	.byte	0x04, 0x2f
        /*0002*/ 	.short	(.L_2 - .L_1)
	.align		4
.L_1:
        /*0004*/ 	.word	index@(triton_red_fused__to_copy_add_amax_amin_clamp_mul_native_layer_norm_reciprocal_12)
        /*0008*/ 	.word	0x000000f7


	//----- nvinfo : EIATTR_MIN_STACK_SIZE
	.align		4
.L_2:
        /*000c*/ 	.byte	0x04, 0x12
        /*000e*/ 	.short	(.L_4 - .L_3)
	.align		4
.L_3:
        /*0010*/ 	.word	index@(triton_red_fused__to_copy_add_amax_amin_clamp_mul_native_layer_norm_reciprocal_12)
        /*0014*/ 	.word	0x00000000


	//----- nvinfo : EIATTR_FRAME_SIZE
	.align		4
.L_4:
        /*0018*/ 	.byte	0x04, 0x11
        /*001a*/ 	.short	(.L_6 - .L_5)
	.align		4
.L_5:
        /*001c*/ 	.word	index@(triton_red_fused__to_copy_add_amax_amin_clamp_mul_native_layer_norm_reciprocal_12)
        /*0020*/ 	.word	0x00000000


	//----- nvinfo : EIATTR_MIN_STACK_SIZE
	.align		4
.L_6:
        /*0024*/ 	.byte	0x04, 0x12
        /*0026*/ 	.short	(.L_8 - .L_7)
	.align		4
.L_7:
        /*0028*/ 	.word	index@(triton_red_fused__to_copy_add_amax_amin_clamp_mul_native_layer_norm_reciprocal_12)
        /*002c*/ 	.word	0x00000000
.L_8:


//--------------------- .nv.info.triton_red_fused__to_copy_add_amax_amin_clamp_mul_native_layer_norm_reciprocal_12 --------------------------
	.section	.nv.info.triton_red_fused__to_copy_add_amax_amin_clamp_mul_native_layer_norm_reciprocal_12,"",@"SHT_CUDA_INFO"
	.sectionflags	@""
	.align	4


	//----- nvinfo : EIATTR_CUDA_API_VERSION
	.align		4
        /*0000*/ 	.byte	0x04, 0x37
        /*0002*/ 	.short	(.L_10 - .L_9)
.L_9:
        /*0004*/ 	.word	0x0000007c


	//----- nvinfo : EIATTR_SW2861232_WAR
	.align		4
.L_10:
        /*0008*/ 	.byte	0x01, 0x35
	.zero		2


	//----- nvinfo : EIATTR_PARAM_CBANK
	.align		4
        /*000c*/ 	.byte	0x04, 0x0a
        /*000e*/ 	.short	(.L_12 - .L_11)
	.align		4
.L_11:
        /*0010*/ 	.word	index@(.nv.constant0.triton_red_fused__to_copy_add_amax_amin_clamp_mul_native_layer_norm_reciprocal_12)
        /*0014*/ 	.short	0x0160
        /*0016*/ 	.short	0x0078


	//----- nvinfo : EIATTR_CBANK_PARAM_SIZE
	.align		4
.L_12:
        /*0018*/ 	.byte	0x03, 0x19
        /*001a*/ 	.short	0x0078


	//----- nvinfo : EIATTR_KPARAM_INFO
	.align		4
        /*001c*/ 	.byte	0x04, 0x17
        /*001e*/ 	.short	(.L_14 - .L_13)
.L_13:
        /*0020*/ 	.word	0x00000000
        /*0024*/ 	.short	0x000f
        /*0026*/ 	.short	0x0070
        /*0028*/ 	.byte	0x00, 0xf4, 0x21, 0x00


	//----- nvinfo : EIATTR_KPARAM_INFO
	.align		4
.L_14:
        /*002c*/ 	.byte	0x04, 0x17
        /*002e*/ 	.short	(.L_16 - .L_15)
.L_15:
        /*0030*/ 	.word	0x00000000
        /*0034*/ 	.short	0x000e
        /*0036*/ 	.short	0x006c
        /*0038*/ 	.byte	0x00, 0xf0, 0x11, 0x00


	//----- nvinfo : EIATTR_KPARAM_INFO
	.align		4
.L_16:
        /*003c*/ 	.byte	0x04, 0x17
        /*003e*/ 	.short	(.L_18 - .L_17)
.L_17:
        /*0040*/ 	.word	0x00000000
        /*0044*/ 	.short	0x000d
        /*0046*/ 	.short	0x0068
        /*0048*/ 	.byte	0x00, 0xf0, 0x11, 0x00


	//----- nvinfo : EIATTR_KPARAM_INFO
	.align		4
.L_18:
        /*004c*/ 	.byte	0x04, 0x17
        /*004e*/ 	.short	(.L_20 - .L_19)
.L_19:
        /*0050*/ 	.word	0x00000000
        /*0054*/ 	.short	0x000c
        /*0056*/ 	.short	0x0060
        /*0058*/ 	.byte	0x00, 0xf4, 0x21, 0x00


	//----- nvinfo : EIATTR_KPARAM_INFO
	.align		4
.L_20:
        /*005c*/ 	.byte	0x04, 0x17
        /*005e*/ 	.short	(.L_22 - .L_21)
.L_21:
        /*0060*/ 	.word	0x00000000
        /*0064*/ 	.short	0x000b
        /*0066*/ 	.short	0x0058
        /*0068*/ 	.byte	0x00, 0xf4, 0x21, 0x00


	//----- nvinfo : EIATTR_KPARAM_INFO
	.align		4
.L_22:
        /*006c*/ 	.byte	0x04, 0x17
        /*006e*/ 	.short	(.L_24 - .L_23)
.L_23:
        /*0070*/ 	.word	0x00000000
        /*0074*/ 	.short	0x000a
        /*0076*/ 	.short	0x0050
        /*0078*/ 	.byte	0x00, 0xf4, 0x21, 0x00


	//----- nvinfo : EIATTR_KPARAM_INFO
	.align		4
.L_24:
        /*007c*/ 	.byte	0x04, 0x17
        /*007e*/ 	.short	(.L_26 - .L_25)
.L_25:
        /*0080*/ 	.word	0x00000000
        /*0084*/ 	.short	0x0009
        /*0086*/ 	.short	0x0048
        /*0088*/ 	.byte	0x00, 0xf4, 0x21, 0x00


	//----- nvinfo : EIATTR_KPARAM_INFO
	.align		4
.L_26:
        /*008c*/ 	.byte	0x04, 0x17
        /*008e*/ 	.short	(.L_28 - .L_27)
.L_27:
        /*0090*/ 	.word	0x00000000
        /*0094*/ 	.short	0x0008
        /*0096*/ 	.short	0x0040
        /*0098*/ 	.byte	0x00, 0xf4, 0x21, 0x00


	//----- nvinfo : EIATTR_KPARAM_INFO
	.align		4
.L_28:
        /*009c*/ 	.byte	0x04, 0x17
        /*009e*/ 	.short	(.L_30 - .L_29)
.L_29:
        /*00a0*/ 	.word	0x00000000
        /*00a4*/ 	.short	0x0007
        /*00a6*/ 	.short	0x0038
        /*00a8*/ 	.byte	0x00, 0xf4, 0x21, 0x00


	//----- nvinfo : EIATTR_KPARAM_INFO
	.align		4
.L_30:
        /*00ac*/ 	.byte	0x04, 0x17
        /*00ae*/ 	.short	(.L_32 - .L_31)
.L_31:
        /*00b0*/ 	.word	0x00000000
        /*00b4*/ 	.short	0x0006
        /*00b6*/ 	.short	0x0030
        /*00b8*/ 	.byte	0x00, 0xf4, 0x21, 0x00


	//----- nvinfo : EIATTR_KPARAM_INFO
	.align		4
.L_32:
        /*00bc*/ 	.byte	0x04, 0x17
        /*00be*/ 	.short	(.L_34 - .L_33)
.L_33:
        /*00c0*/ 	.word	0x00000000
        /*00c4*/ 	.short	0x0005
        /*00c6*/ 	.short	0x0028
        /*00c8*/ 	.byte	0x00, 0xf4, 0x21, 0x00


	//----- nvinfo : EIATTR_KPARAM_INFO
	.align		4
.L_34:
        /*00cc*/ 	.byte	0x04, 0x17
        /*00ce*/ 	.short	(.L_36 - .L_35)
.L_35:
        /*00d0*/ 	.word	0x00000000
        /*00d4*/ 	.short	0x0004
        /*00d6*/ 	.short	0x0020
        /*00d8*/ 	.byte	0x00, 0xf4, 0x21, 0x00


	//----- nvinfo : EIATTR_KPARAM_INFO
	.align		4
.L_36:
        /*00dc*/ 	.byte	0x04, 0x17
        /*00de*/ 	.short	(.L_38 - .L_37)
.L_37:
        /*00e0*/ 	.word	0x00000000
        /*00e4*/ 	.short	0x0003
        /*00e6*/ 	.short	0x0018
        /*00e8*/ 	.byte	0x00, 0xf4, 0x21, 0x00


	//----- nvinfo : EIATTR_KPARAM_INFO
	.align		4
.L_38:
        /*00ec*/ 	.byte	0x04, 0x17
        /*00ee*/ 	.short	(.L_40 - .L_39)
.L_39:
        /*00f0*/ 	.word	0x00000000
        /*00f4*/ 	.short	0x0002
        /*00f6*/ 	.short	0x0010
        /*00f8*/ 	.byte	0x00, 0xf4, 0x21, 0x00


	//----- nvinfo : EIATTR_KPARAM_INFO
	.align		4
.L_40:
        /*00fc*/ 	.byte	0x04, 0x17
        /*00fe*/ 	.short	(.L_42 - .L_41)
.L_41:
        /*0100*/ 	.word	0x00000000
        /*0104*/ 	.short	0x0001
        /*0106*/ 	.short	0x0008
        /*0108*/ 	.byte	0x00, 0xf4, 0x21, 0x00


	//----- nvinfo : EIATTR_KPARAM_INFO
	.align		4
.L_42:
        /*010c*/ 	.byte	0x04, 0x17
        /*010e*/ 	.short	(.L_44 - .L_43)
.L_43:
        /*0110*/ 	.word	0x00000000
        /*0114*/ 	.short	0x0000
        /*0116*/ 	.short	0x0000
        /*0118*/ 	.byte	0x00, 0xf4, 0x21, 0x00


	//----- nvinfo : EIATTR_MAXREG_COUNT
	.align		4
.L_44:
        /*011c*/ 	.byte	0x03, 0x1b
        /*011e*/ 	.short	0x00ff


	//----- nvinfo : EIATTR_COOP_GROUP_MASK_REGIDS
	.align		4
        /*0120*/ 	.byte	0x04, 0x29
        /*0122*/ 	.short	(.L_46 - .L_45)


	//   ....[0]....
.L_45:
        /*0124*/ 	.word	0xffffffff


	//   ....[1]....
        /*0128*/ 	.word	0xffffffff


	//   ....[2]....
        /*012c*/ 	.word	0xffffffff


	//   ....[3]....
        /*0130*/ 	.word	0xffffffff


	//   ....[4]....
        /*0134*/ 	.word	0xffffffff


	//   ....[5]....
        /*0138*/ 	.word	0xffffffff


	//   ....[6]....
        /*013c*/ 	.word	0xffffffff


	//   ....[7]....
        /*0140*/ 	.word	0xffffffff


	//   ....[8]....
        /*0144*/ 	.word	0xffffffff


	//   ....[9]....
        /*0148*/ 	.word	0xffffffff


	//   ....[10]....
        /*014c*/ 	.word	0xffffffff


	//   ....[11]....
        /*0150*/ 	.word	0xffffffff


	//   ....[12]....
        /*0154*/ 	.word	0xffffffff


	//   ....[13]....
        /*0158*/ 	.word	0xffffffff


	//   ....[14]....
        /*015c*/ 	.word	0xffffffff


	//   ....[15]....
        /*0160*/ 	.word	0xffffffff


	//   ....[16]....
        /*0164*/ 	.word	0xffffffff


	//   ....[17]....
        /*0168*/ 	.word	0xffffffff


	//   ....[18]....
        /*016c*/ 	.word	0xffffffff


	//   ....[19]....
        /*0170*/ 	.word	0xffffffff


	//   ....[20]....
        /*0174*/ 	.word	0xffffffff


	//   ....[21]....
        /*0178*/ 	.word	0xffffffff


	//   ....[22]....
        /*017c*/ 	.word	0xffffffff


	//   ....[23]....
        /*0180*/ 	.word	0xffffffff


	//   ....[24]....
        /*0184*/ 	.word	0xffffffff


	//   ....[25]....
        /*0188*/ 	.word	0xffffffff


	//   ....[26]....
        /*018c*/ 	.word	0xffffffff


	//   ....[27]....
        /*0190*/ 	.word	0xffffffff


	//   ....[28]....
        /*0194*/ 	.word	0xffffffff


	//   ....[29]....
        /*0198*/ 	.word	0xffffffff


	//   ....[30]....
        /*019c*/ 	.word	0xffffffff


	//   ....[31]....
        /*01a0*/ 	.word	0xffffffff


	//   ....[32]....
        /*01a4*/ 	.word	0xffffffff


	//   ....[33]....
        /*01a8*/ 	.word	0xffffffff


	//   ....[34]....
        /*01ac*/ 	.word	0xffffffff


	//   ....[35]....
        /*01b0*/ 	.word	0xffffffff


	//   ....[36]....
        /*01b4*/ 	.word	0xffffffff


	//   ....[37]....
        /*01b8*/ 	.word	0xffffffff


	//   ....[38]....
        /*01bc*/ 	.word	0xffffffff


	//   ....[39]....
        /*01c0*/ 	.word	0xffffffff


	//   ....[40]....
        /*01c4*/ 	.word	0xffffffff


	//   ....[41]....
        /*01c8*/ 	.word	0xffffffff


	//   ....[42]....
        /*01cc*/ 	.word	0xffffffff


	//   ....[43]....
        /*01d0*/ 	.word	0xffffffff


	//   ....[44]....
        /*01d4*/ 	.word	0xffffffff


	//   ....[45]....
        /*01d8*/ 	.word	0xffffffff


	//   ....[46]....
        /*01dc*/ 	.word	0xffffffff


	//   ....[47]....
        /*01e0*/ 	.word	0xffffffff


	//   ....[48]....
        /*01e4*/ 	.word	0xffffffff


	//   ....[49]....
        /*01e8*/ 	.word	0xffffffff


	//   ....[50]....
        /*01ec*/ 	.word	0xffffffff


	//   ....[51]....
        /*01f0*/ 	.word	0xffffffff


	//   ....[52]....
        /*01f4*/ 	.word	0xffffffff


	//   ....[53]....
        /*01f8*/ 	.word	0xffffffff


	//   ....[54]....
        /*01fc*/ 	.word	0xffffffff


	//   ....[55]....
        /*0200*/ 	.word	0xffffffff


	//   ....[56]....
        /*0204*/ 	.word	0xffffffff


	//   ....[57]....
        /*0208*/ 	.word	0xffffffff


	//   ....[58]....
        /*020c*/ 	.word	0xffffffff


	//   ....[59]....
        /*0210*/ 	.word	0xffffffff


	//----- nvinfo : EIATTR_COOP_GROUP_INSTR_OFFSETS
	.align		4
.L_46:
        /*0214*/ 	.byte	0x04, 0x28
        /*0216*/ 	.short	(.L_48 - .L_47)


	//   ....[0]....
.L_47:
        /*0218*/ 	.word	0x00006460


	//   ....[1]....
        /*021c*/ 	.word	0x00006bc0


	//   ....[2]....
        /*0220*/ 	.word	0x00006ca0


	//   ....[3]....
        /*0224*/ 	.word	0x00006f30


	//   ....[4]....
        /*0228*/ 	.word	0x00007100


	//   ....[5]....
        /*022c*/ 	.word	0x00007200


	//   ....[6]....
        /*0230*/ 	.word	0x00007280


	//   ....[7]....
        /*0234*/ 	.word	0x000072c0


	//   ....[8]....
        /*0238*/ 	.word	0x00007300


	//   ....[9]....
        /*023c*/ 	.word	0x00007410


	//   ....[10]....
        /*0240*/ 	.word	0x00007470


	//   ....[11]....
        /*0244*/ 	.word	0x00007560


	//   ....[12]....
        /*0248*/ 	.word	0x000075a0


	//   ....[13]....
        /*024c*/ 	.word	0x00007610


	//   ....[14]....
        /*0250*/ 	.word	0x00007650


	//   ....[15]....
        /*0254*/ 	.word	0x000076a0


	//   ....[16]....
        /*0258*/ 	.word	0x000076f0


	//   ....[17]....
        /*025c*/ 	.word	0x00007780


	//   ....[18]....
        /*0260*/ 	.word	0x000077c0


	//   ....[19]....
        /*0264*/ 	.word	0x00007850


	//   ....[20]....
        /*0268*/ 	.word	0x00007890


	//   ....[21]....
        /*026c*/ 	.word	0x000078e0


	//   ....[22]....
        /*0270*/ 	.word	0x00007960


	//   ....[23]....
        /*0274*/ 	.word	0x000079c0


	//   ....[24]....
        /*0278*/ 	.word	0x00007a00


	//   ....[25]....
        /*027c*/ 	.word	0x00007aa0


	//   ....[26]....
        /*0280*/ 	.word	0x00007c10


	//   ....[27]....
        /*0284*/ 	.word	0x00007c50


	//   ....[28]....
        /*0288*/ 	.word	0x00007cd0


	//   ....[29]....
        /*028c*/ 	.word	0x00007d10


	//   ....[30]....
        /*0290*/ 	.word	0x00008280


	//   ....[31]....
        /*0294*/ 	.word	0x000082b0


	//   ....[32]....
        /*0298*/ 	.word	0x000083b0


	//   ....[33]....
        /*029c*/ 	.word	0x000083f0


	//   ....[34]....
        /*02a0*/ 	.word	0x00008510


	//   ....[35]....
        /*02a4*/ 	.word	0x00008530


	//   ....[36]....
        /*02a8*/ 	.word	0x0000b370


	//   ....[37]....
        /*02ac*/ 	.word	0x0000b410


	//   ....[38]....
        /*02b0*/ 	.word	0x0000b480


	//   ....[39]....
        /*02b4*/ 	.word	0x0000b4b0


	//   ....[40]....
        /*02b8*/ 	.word	0x0000b4f0


	//   ....[41]....
        /*02bc*/ 	.word	0x0000b540


	//   ....[42]....
        /*02c0*/ 	.word	0x0000b580


	//   ....[43]....
        /*02c4*/ 	.word	0x0000b5d0


	//   ....[44]....
        /*02c8*/ 	.word	0x0000b690


	//   ....[45]....
        /*02cc*/ 	.word	0x0000bbb0


	//   ....[46]....
        /*02d0*/ 	.word	0x0000bc00


	//   ....[47]....
        /*02d4*/ 	.word	0x0000bc20


	//   ....[48]....
        /*02d8*/ 	.word	0x0000bc60


	//   ....[49]....
        /*02dc*/ 	.word	0x0000bcb0


	//   ....[50]....
        /*02e0*/ 	.word	0x0000bd80


	//   ....[51]....
        /*02e4*/ 	.word	0x0000bda0


	//   ....[52]....
        /*02e8*/ 	.word	0x0000be00


	//   ....[53]....
        /*02ec*/ 	.word	0x0000be30


	//   ....[54]....
        /*02f0*/ 	.word	0x0000be50


	//   ....[55]....
        /*02f4*/ 	.word	0x0000beb0


	//   ....[56]....
        /*02f8*/ 	.word	0x0000bee0


	//   ....[57]....
        /*02fc*/ 	.word	0x0000bf40


	//   ....[58]....
        /*0300*/ 	.word	0x0000c070


	//   ....[59]....
        /*0304*/ 	.word	0x0000c0d0


	//----- nvinfo : EIATTR_EXIT_INSTR_OFFSETS
	.align		4
.L_48:
        /*0308*/ 	.byte	0x04, 0x1c
        /*030a*/ 	.short	(.L_50 - .L_49)


	//   ....[0]....
.L_49:
        /*030c*/ 	.word	0x0000dfc0


	//----- nvinfo : EIATTR_REQNTID
	.align		4
.L_50:
        /*0310*/ 	.byte	0x04, 0x10
        /*0312*/ 	.short	(.L_52 - .L_51)
.L_51:
        /*0314*/ 	.word	0x00000080
        /*0318*/ 	.word	0x00000001
        /*031c*/ 	.word	0x00000001
.L_52:


//--------------------- .nv.callgraph             --------------------------
	.section	.nv.callgraph,"",@"SHT_CUDA_CALLGRAPH"
	.align	4
	.sectionentsize	8
	.align		4
        /*0000*/ 	.word	0x00000000
	.align		4
        /*0004*/ 	.word	0xffffffff
	.align		4
        /*0008*/ 	.word	0x00000000
	.align		4
        /*000c*/ 	.word	0xfffffffe
	.align		4
        /*0010*/ 	.word	0x00000000
	.align		4
        /*0014*/ 	.word	0xfffffffd
	.align		4
        /*0018*/ 	.word	0x00000000
	.align		4
        /*001c*/ 	.word	0xfffffffc


//--------------------- .nv.rel.action            --------------------------
	.section	.nv.rel.action,"",@"SHT_CUDA_RELOCINFO"
	.align	8
	.sectionentsize	8
        /*0000*/ 	.byte	0x73, 0x00, 0x00, 0x00, 0x00, 0x00, 0x00, 0x00, 0x00, 0x00, 0x00, 0x11, 0x25, 0x00, 0x05, 0x36


//--------------------- .nv.constant4             --------------------------
	.section	.nv.constant4,"a",@progbits
	.align	8
	.align		8
.nv.constant4:
        /*0000*/ 	.dword	_$_str


//--------------------- .nv.constant0.triton_red_fused__to_copy_add_amax_amin_clamp_mul_native_layer_norm_reciprocal_12 --------------------------
	.section	.nv.constant0.triton_red_fused__to_copy_add_amax_amin_clamp_mul_native_layer_norm_reciprocal_12,"a",@progbits
	.sectionflags	@""
	.align	4
.nv.constant0.triton_red_fused__to_copy_add_amax_amin_clamp_mul_native_layer_norm_reciprocal_12:
	.zero		472


//--------------------- .text.triton_red_fused__to_copy_add_amax_amin_clamp_mul_native_layer_norm_reciprocal_12 --------------------------
	.section	.text.triton_red_fused__to_copy_add_amax_amin_clamp_mul_native_layer_norm_reciprocal_12,"ax",@progbits
	.sectionflags	@"SHF_BARRIERS=1"
	.sectioninfo	@"SHI_REGISTERS=247"
	.align	128
        .global         triton_red_fused__to_copy_add_amax_amin_clamp_mul_native_layer_norm_reciprocal_12
        .type           triton_red_fused__to_copy_add_amax_amin_clamp_mul_native_layer_norm_reciprocal_12,@function
        .size           triton_red_fused__to_copy_add_amax_amin_clamp_mul_native_layer_norm_reciprocal_12,(.L_x_8 - triton_red_fused__to_copy_add_amax_amin_clamp_mul_native_layer_norm_reciprocal_12)
        .other          triton_red_fused__to_copy_add_amax_amin_clamp_mul_native_layer_norm_reciprocal_12,@"STO_CUDA_ENTRY STV_DEFAULT"
triton_red_fused__to_copy_add_amax_amin_clamp_mul_native_layer_norm_reciprocal_12:
.text.triton_red_fused__to_copy_add_amax_amin_clamp_mul_native_layer_norm_reciprocal_12:
[----:B------:R-:W-:Y:S02]  /*0000*/  IMAD.MOV.U32 R1, RZ, RZ, c[0x0][0x28] ;  /* 0x00000a00ff017624 */ /* 0x000fe400078e00ff */
[----:B------:R-:W0:Y:S01]  /*0010*/  S2R R0, SR_CTAID.X ;  /* 0x0000000000007919 */ /* 0x000e220000002500 */
[----:B------:R-:W-:Y:S01]  /*0020*/  IMAD.MOV.U32 R4, RZ, RZ, 0x2 ;  /* 0x00000002ff047424 */ /* 0x000fe200078e00ff */
[----:B------:R-:W-:Y:S01]  /*0030*/  PRMT R6, RZ, 0x7610, R6 ;  /* 0x00007610ff067816 */ /* 0x000fe20000000006 */
[----:B------:R-:W-:Y:S01]  /*0040*/  ULDC.64 UR18, c[0x0][0x118] ;  /* 0x0000460000127ab9 */ /* 0x000fe20000000a00 */
[----:B------:R-:W-:Y:S01]  /*0050*/  PRMT R7, RZ, 0x7610, R7 ;  /* 0x00007610ff077816 */ /* 0x000fe20000000007 */
[----:B------:R-:W-:Y:S01]  /*0060*/  ULDC.64 UR16, c[0x0][0x168] ;  /* 0x00005a0000107ab9 */ /* 0x000fe20000000a00 */
[----:B------:R-:W-:Y:S01]  /*0070*/  PRMT R8, RZ, 0x7610, R8 ;  /* 0x00007610ff087816 */ /* 0x000fe20000000008 */
[----:B0-----:R-:W-:-:S04]  /*0080*/  IMAD.SHL.U32 R173, R0, 0x2, RZ ;  /* 0x0000000200ad7824 */ /* 0x001fc800078e00ff */
[CC--:B------:R-:W-:Y:S01]  /*0090*/  IMAD.WIDE R2, R173.reuse, R4.reuse, c[0x0][0x180] ;  /* 0x00006000ad027625 */ /* 0x0c0fe200078e0204 */
[C---:B------:R-:W-:Y:S02]  /*00a0*/  IADD3 R172, R173.reuse, 0x1, RZ ;  /* 0x00000001adac7810 */ /* 0x040fe40007ffe0ff */
[C---:B------:R-:W-:Y:S01]  /*00b0*/  ISETP.GE.AND P0, PT, R173.reuse, 0x200, PT ;  /* 0x00000200ad00780c */ /* 0x040fe20003f06270 */
[----:B------:R-:W-:Y:S01]  /*00c0*/  IMAD.WIDE R4, R173, R4, c[0x0][0x188] ;  /* 0x00006200ad047625 */ /* 0x000fe200078e0204 */
[----:B------:R-:W-:Y:S02]  /*00d0*/  ISETP.GE.AND P1, PT, R172, 0x200, PT ;  /* 0x00000200ac00780c */ /* 0x000fe40003f26270 */
[----:B------:R-:W-:-:S09]  /*00e0*/  PRMT R9, RZ, 0x7610, R9 ;  /* 0x00007610ff097816 */ /* 0x000fd20000000009 */
[----:B------:R-:W2:Y:S04]  /*00f0*/  @!P0 LDG.E.EL.U16 R6, [R2.64] ;  /* 0x0000001202068981 */ /* 0x000ea8000c2e1500 */
[----:B------:R-:W3:Y:S04]  /*0100*/  @!P1 LDG.E.EL.U16 R7, [R2.64+0x2] ;  /* 0x0000021202079981 */ /* 0x000ee8000c2e1500 */
[----:B------:R0:W4:Y:S04]  /*0110*/  @!P0 LDG.E.EL.U16 R8, [R4.64] ;  /* 0x0000001204088981 */ /* 0x000128000c2e1500 */
[----:B------:R0:W5:Y:S01]  /*0120*/  @!P1 LDG.E.EL.U16 R9, [R4.64+0x2] ;  /* 0x0000021204099981 */ /* 0x000162000c2e1500 */
[----:B------:R-:W-:Y:S01]  /*0130*/  UIADD3 UR16, UP0, UR16, 0x6000, URZ ;  /* 0x0000600010107890 */ /* 0x000fe2000ff1e03f */
[----:B------:R-:W-:Y:S01]  /*0140*/  IMAD.MOV.U32 R89, RZ, RZ, RZ ;  /* 0x000000ffff597224 */ /* 0x000fe200078e00ff */
[----:B------:R-:W-:Y:S01]  /*0150*/  CS2R R164, SRZ ;  /* 0x0000000000a47805 */ /* 0x000fe2000001ff00 */
[----:B------:R-:W1:Y:S01]  /*0160*/  S2R R171, SR_TID.X ;  /* 0x0000000000ab7919 */ /* 0x000e620000002100 */
[----:B------:R-:W-:Y:S01]  /*0170*/  CS2R R162, SRZ ;  /* 0x0000000000a27805 */ /* 0x000fe2000001ff00 */
[----:B------:R-:W-:Y:S01]  /*0180*/  CS2R R160, SRZ ;  /* 0x0000000000a07805 */ /* 0x000fe2000001ff00 */
[----:B------:R-:W-:Y:S01]  /*0190*/  CS2R R158, SRZ ;  /* 0x00000000009e7805 */ /* 0x000fe2000001ff00 */
[----:B------:R-:W-:Y:S01]  /*01a0*/  CS2R R156, SRZ ;  /* 0x00000000009c7805 */ /* 0x000fe2000001ff00 */
[----:B------:R-:W-:Y:S01]  /*01b0*/  CS2R R154, SRZ ;  /* 0x00000000009a7805 */ /* 0x000fe2000001ff00 */
[----:B------:R-:W-:Y:S01]  /*01c0*/  CS2R R152, SRZ ;  /* 0x0000000000987805 */ /* 0x000fe2000001ff00 */
[----:B------:R-:W-:Y:S01]  /*01d0*/  CS2R R150, SRZ ;  /* 0x0000000000967805 */ /* 0x000fe2000001ff00 */
[----:B------:R-:W-:Y:S01]  /*01e0*/  CS2R R148, SRZ ;  /* 0x0000000000947805 */ /* 0x000fe2000001ff00 */
[----:B0-----:R-:W-:Y:S01]  /*01f0*/  CS2R R4, SRZ ;  /* 0x0000000000047805 */ /* 0x001fe2000001ff00 */
        /* <DEDUP_REMOVED lines=14> */
[C---:B-1----:R-:W-:Y:S01]  /*02e0*/  IMAD.SHL.U32 R170, R171.reuse, 0x10, RZ ;  /* 0x00000010abaa7824 */ /* 0x042fe200078e00ff */
[----:B------:R-:W-:Y:S01]  /*02f0*/  CS2R R42, SRZ ;  /* 0x00000000002a7805 */ /* 0x000fe2000001ff00 */
[----:B------:R-:W-:Y:S01]  /*0300*/  IMAD.SHL.U32 R171, R171, 0x8, RZ ;  /* 0x00000008abab7824 */ /* 0x000fe200078e00ff */
[----:B------:R-:W-:Y:S01]  /*0310*/  CS2R R124, SRZ ;  /* 0x00000000007c7805 */ /* 0x000fe2000001ff00 */
[----:B------:R-:W-:Y:S01]  /*0320*/  CS2R R126, SRZ ;  /* 0x00000000007e7805 */ /* 0x000fe2000001ff00 */
[----:B------:R-:W-:Y:S01]  /*0330*/  LOP3.LUT R170, R170, 0x7f0, RZ, 0xc0, !PT ;  /* 0x000007f0aaaa7812 */ /* 0x000fe200078ec0ff */
[----:B------:R-:W-:Y:S01]  /*0340*/  CS2R R128, SRZ ;  /* 0x0000000000807805 */ /* 0x000fe2000001ff00 */
[----:B------:R-:W-:Y:S01]  /*0350*/  LOP3.LUT R171, R171, 0x3f8, RZ, 0xc0, !PT ;  /* 0x000003f8abab7812 */ /* 0x000fe200078ec0ff */
[----:B------:R-:W-:Y:S01]  /*0360*/  CS2R R130, SRZ ;  /* 0x0000000000827805 */ /* 0x000fe2000001ff00 */
[----:B------:R-:W-:Y:S01]  /*0370*/  CS2R R132, SRZ ;  /* 0x0000000000847805 */ /* 0x000fe2000001ff00 */
[----:B------:R-:W-:Y:S01]  /*0380*/  IMAD.SHL.U32 R167, R170, 0x2, RZ ;  /* 0x00000002aaa77824 */ /* 0x000fe200078e00ff */
[----:B------:R-:W-:Y:S01]  /*0390*/  CS2R R134, SRZ ;  /* 0x0000000000867805 */ /* 0x000fe2000001ff00 */
[----:B------:R-:W-:Y:S01]  /*03a0*/  IMAD.SHL.U32 R166, R171, 0x2, RZ ;  /* 0x00000002aba67824 */ /* 0x000fe200078e00ff */
[----:B------:R-:W-:Y:S01]  /*03b0*/  CS2R R136, SRZ ;  /* 0x0000000000887805 */ /* 0x000fe2000001ff00 */
[----:B------:R-:W-:Y:S01]  /*03c0*/  CS2R R138, SRZ ;  /* 0x00000000008a7805 */ /* 0x000fe2000001ff00 */
[----:B------:R-:W-:Y:S01]  /*03d0*/  CS2R R140, SRZ ;  /* 0x00000000008c7805 */ /* 0x000fe2000001ff00 */
[----:B------:R-:W-:Y:S01]  /*03e0*/  CS2R R142, SRZ ;  /* 0x00000000008e7805 */ /* 0x000fe2000001ff00 */
[----:B------:R-:W-:Y:S01]  /*03f0*/  CS2R R144, SRZ ;  /* 0x0000000000907805 */ /* 0x000fe2000001ff00 */
[----:B------:R-:W-:Y:S01]  /*0400*/  CS2R R146, SRZ ;  /* 0x0000000000927805 */ /* 0x000fe2000001ff00 */
[----:B------:R-:W-:Y:S01]  /*0410*/  IMAD.IADD R167, R167, 0x1, R167 ;  /* 0x00000001a7a77824 */ /* 0x000fe200078e02a7 */
[----:B------:R-:W-:Y:S01]  /*0420*/  UIADD3.X UR17, URZ, UR17, URZ, UP0, !UPT ;  /* 0x000000113f117290 */ /* 0x000fe200087fe43f */
[----:B------:R-:W-:Y:S01]  /*0430*/  IMAD.IADD R166, R166, 0x1, R166 ;  /* 0x00000001a6a67824 */ /* 0x000fe200078e02a6 */
[----:B------:R-:W-:-:S02]  /*0440*/  UPLOP3.LUT UP0, UPT, UPT, UPT, UPT, 0x80, 0x0 ;  /* 0x000000000000789c */ /* 0x000fc40003f0f070 */
[----:B------:R-:W-:Y:S02]  /*0450*/  UMOV UR4, URZ ;  /* 0x0000003f00047c82 */ /* 0x000fe40008000000 */
[----:B------:R-:W-:Y:S02]  /*0460*/  UMOV UR5, URZ ;  /* 0x0000003f00057c82 */ /* 0x000fe40008000000 */
[----:B------:R-:W-:Y:S02]  /*0470*/  UMOV UR6, URZ ;  /* 0x0000003f00067c82 */ /* 0x000fe40008000000 */
[----:B------:R-:W-:Y:S02]  /*0480*/  UMOV UR7, URZ ;  /* 0x0000003f00077c82 */ /* 0x000fe40008000000 */
[----:B------:R-:W-:Y:S02]  /*0490*/  UMOV UR8, URZ ;  /* 0x0000003f00087c82 */ /* 0x000fe40008000000 */
[----:B------:R-:W-:-:S02]  /*04a0*/  UMOV UR9, URZ ;  /* 0x0000003f00097c82 */ /* 0x000fc40008000000 */
[----:B------:R-:W-:Y:S02]  /*04b0*/  UMOV UR10, URZ ;  /* 0x0000003f000a7c82 */ /* 0x000fe40008000000 */
[----:B------:R-:W-:Y:S02]  /*04c0*/  UMOV UR11, URZ ;  /* 0x0000003f000b7c82 */ /* 0x000fe40008000000 */
[----:B------:R-:W-:Y:S02]  /*04d0*/  UMOV UR12, URZ ;  /* 0x0000003f000c7c82 */ /* 0x000fe40008000000 */
[----:B------:R-:W-:Y:S02]  /*04e0*/  UMOV UR13, URZ ;  /* 0x0000003f000d7c82 */ /* 0x000fe40008000000 */
[----:B------:R-:W-:Y:S02]  /*04f0*/  UMOV UR14, URZ ;  /* 0x0000003f000e7c82 */ /* 0x000fe40008000000 */
[----:B------:R-:W-:Y:S01]  /*0500*/  UMOV UR15, URZ ;  /* 0x0000003f000f7c82 */ /* 0x000fe20008000000 */
[----:B--2---:R-:W-:-:S02]  /*0510*/  IMAD.U32 R10, R6, 0x10000, RZ ;  /* 0x00010000060a7824 */ /* 0x004fc400078e00ff */
[----:B---3--:R-:W-:-:S03]  /*0520*/  IMAD.U32 R11, R7, 0x10000, RZ ;  /* 0x00010000070b7824 */ /* 0x008fc600078e00ff */
[----:B------:R-:W-:Y:S01]  /*0530*/  FSETP.GE.AND P2, PT, R10, RZ, PT ;  /* 0x000000ff0a00720b */ /* 0x000fe20003f46000 */
[----:B----4-:R-:W-:Y:S01]  /*0540*/  IMAD.U32 R12, R8, 0x10000, RZ ;  /* 0x00010000080c7824 */ /* 0x010fe200078e00ff */
[----:B------:R-:W-:Y:S02]  /*0550*/  FSETP.GE.AND P3, PT, R11, RZ, PT ;  /* 0x000000ff0b00720b */ /* 0x000fe40003f66000 */
[----:B------:R-:W-:Y:S01]  /*0560*/  SEL R6, R6, RZ, !P2 ;  /* 0x000000ff06067207 */ /* 0x000fe20005000000 */
[----:B-----5:R-:W-:Y:S01]  /*0570*/  IMAD.U32 R2, R9, 0x10000, RZ ;  /* 0x0001000009027824 */ /* 0x020fe200078e00ff */
[----:B------:R-:W-:Y:S01]  /*0580*/  SEL R7, R7, RZ, !P3 ;  /* 0x000000ff07077207 */ /* 0x000fe20005800000 */
[----:B------:R-:W-:Y:S01]  /*0590*/  CS2R R10, SRZ ;  /* 0x00000000000a7805 */ /* 0x000fe2000001ff00 */
[----:B------:R-:W-:Y:S01]  /*05a0*/  FSETP.GTU.AND P4, PT, R12, RZ, PT ;  /* 0x000000ff0c00720b */ /* 0x000fe20003f8c000 */
[----:B------:R-:W-:Y:S01]  /*05b0*/  IMAD.U32 R6, R6, 0x10000, RZ ;  /* 0x0001000006067824 */ /* 0x000fe200078e00ff */
[----:B------:R-:W-:Y:S01]  /*05c0*/  FSETP.GTU.AND P3, PT, R2, RZ, PT ;  /* 0x000000ff0200720b */ /* 0x000fe20003f6c000 */
[----:B------:R-:W-:Y:S01]  /*05d0*/  IMAD.U32 R7, R7, 0x10000, RZ ;  /* 0x0001000007077824 */ /* 0x000fe200078e00ff */
[----:B------:R-:W-:Y:S01]  /*05e0*/  SEL R8, R8, RZ, P4 ;  /* 0x000000ff08087207 */ /* 0x000fe20002000000 */
[----:B------:R-:W-:Y:S01]  /*05f0*/  FADD R169, RZ, -R6 ;  /* 0x80000006ffa97221 */ /* 0x000fe20000000000 */
[----:B------:R-:W-:Y:S01]  /*0600*/  SEL R9, R9, RZ, P3 ;  /* 0x000000ff09097207 */ /* 0x000fe20001800000 */
[----:B------:R-:W-:Y:S01]  /*0610*/  FADD R168, RZ, -R7 ;  /* 0x80000007ffa87221 */ /* 0x000fe20000000000 */
[----:B------:R-:W-:Y:S01]  /*0620*/  CS2R R2, SRZ ;  /* 0x0000000000027805 */ /* 0x000fe2000001ff00 */
[----:B------:R-:W-:Y:S01]  /*0630*/  IMAD.U32 R8, R8, 0x10000, RZ ;  /* 0x0001000008087824 */ /* 0x000fe200078e00ff */
[----:B------:R-:W-:Y:S01]  /*0640*/  FSETP.NAN.AND P2, PT, R169, R169, PT ;  /* 0x000000a9a900720b */ /* 0x000fe20003f48000 */
[----:B------:R-:W-:Y:S01]  /*0650*/  IMAD.U32 R9, R9, 0x10000, RZ ;  /* 0x0001000009097824 */ /* 0x000fe200078e00ff */
[C---:B------:R-:W-:Y:S01]  /*0660*/  FSETP.NAN.AND P5, PT, R168.reuse, R168, PT ;  /* 0x000000a8a800720b */ /* 0x040fe20003fa8000 */
[----:B------:R-:W-:Y:S01]  /*0670*/  CS2R R6, SRZ ;  /* 0x0000000000067805 */ /* 0x000fe2000001ff00 */
[----:B------:R-:W-:Y:S01]  /*0680*/  FSETP.GT.AND P3, PT, R169, R8, PT ;  /* 0x00000008a900720b */ /* 0x000fe20003f64000 */
[----:B------:R-:W-:Y:S01]  /*0690*/  CS2R R12, SRZ ;  /* 0x00000000000c7805 */ /* 0x000fe2000001ff00 */
[----:B------:R-:W-:-:S07]  /*06a0*/  FSETP.GT.AND P4, PT, R168, R9, PT ;  /* 0x00000009a800720b */ /* 0x000fce0003f84000 */
[----:B------:R-:W-:Y:S02]  /*06b0*/  @!P2 FSEL R169, R169, R8, P3 ;  /* 0x00000008a9a9a208 */ /* 0x000fe40001800000 */
[----:B------:R-:W-:Y:S02]  /*06c0*/  @!P5 FSEL R168, R168, R9, P4 ;  /* 0x00000009a8a8d208 */ /* 0x000fe40002000000 */
[----:B------:R-:W-:Y:S01]  /*06d0*/  CS2R R8, SRZ ;  /* 0x0000000000087805 */ /* 0x000fe2000001ff00 */
[----:B------:R-:W-:Y:S02]  /*06e0*/  FMUL R169, R169, 0.0078740157186985015869 ;  /* 0x3c010204a9a97820 */ /* 0x000fe40000400000 */
[----:B------:R-:W-:-:S03]  /*06f0*/  FMUL R168, R168, 0.0078740157186985015869 ;  /* 0x3c010204a8a87820 */ /* 0x000fc60000400000 */
[C---:B------:R-:W-:Y:S02]  /*0700*/  FSETP.GT.AND P2, PT, R169.reuse, 9.9999997473787516356e-06, PT ;  /* 0x3727c5aca900780b */ /* 0x040fe40003f44000 */
[C---:B------:R-:W-:Y:S02]  /*0710*/  FSETP.GT.AND P3, PT, R168.reuse, 9.9999997473787516356e-06, PT ;  /* 0x3727c5aca800780b */ /* 0x040fe40003f64000 */
[----:B------:R-:W-:Y:S02]  /*0720*/  FSETP.NAN.AND P4, PT, R169, R169, PT ;  /* 0x000000a9a900720b */ /* 0x000fe40003f88000 */
[----:B------:R-:W-:-:S07]  /*0730*/  FSETP.NAN.AND P5, PT, R168, R168, PT ;  /* 0x000000a8a800720b */ /* 0x000fce0003fa8000 */
[----:B------:R-:W-:Y:S02]  /*0740*/  @!P2 FSEL R169, R169, 9.9999997473787516356e-06, P4 ;  /* 0x3727c5aca9a9a808 */ /* 0x000fe40002000000 */
[----:B------:R-:W-:Y:S02]  /*0750*/  @!P3 FSEL R168, R168, 9.9999997473787516356e-06, P5 ;  /* 0x3727c5aca8a8b808 */ /* 0x000fe40002800000 */
.L_x_2:
[C---:B------:R-:W-:Y:S01]  /*0760*/  LOP3.LUT R45, R89.reuse, R170, RZ, 0xfc, !PT ;  /* 0x000000aa592d7212 */ /* 0x040fe200078efcff */
[----:B------:R-:W-:Y:S01]  /*0770*/  IMAD.MOV.U32 R82, RZ, RZ, RZ ;  /* 0x000000ffff527224 */ /* 0x000fe200078e00ff */
[----:B------:R-:W-:Y:S01]  /*0780*/  LOP3.LUT R47, R89, 0x8, R170, 0xfe, !PT ;  /* 0x00000008592f7812 */ /* 0x000fe200078efeaa */
[----:B------:R-:W-:Y:S01]  /*0790*/  IMAD.MOV.U32 R48, RZ, RZ, 0x2 ;  /* 0x00000002ff307424 */ /* 0x000fe200078e00ff */
[----:B------:R-:W-:Y:S01]  /*07a0*/  ISETP.LT.U32.AND P3, PT, R45, 0xc00, PT ;  /* 0x00000c002d00780c */ /* 0x000fe20003f61070 */
[----:B------:R-:W-:Y:S01]  /*07b0*/  IMAD R91, R0, 0x1800, R45 ;  /* 0x00001800005b7824 */ /* 0x000fe200078e022d */
[----:B------:R-:W-:Y:S01]  /*07c0*/  CS2R R52, SRZ ;  /* 0x0000000000347805 */ /* 0x000fe2000001ff00 */
[----:B------:R-:W-:Y:S01]  /*07d0*/  CS2R R54, SRZ ;  /* 0x0000000000367805 */ /* 0x000fe2000001ff00 */
[----:B------:R-:W-:Y:S01]  /*07e0*/  ISETP.LT.U32.AND.EX P3, PT, R82, RZ, !P0, P3 ;  /* 0x000000ff5200720c */ /* 0x000fe20004761130 */
[----:B------:R-:W-:Y:S01]  /*07f0*/  IMAD R103, R0, 0x1800, R47 ;  /* 0x0000180000677824 */ /* 0x000fe200078e022f */
[----:B------:R-:W-:Y:S01]  /*0800*/  CS2R R60, SRZ ;  /* 0x00000000003c7805 */ /* 0x000fe2000001ff00 */
[----:B------:R-:W-:Y:S01]  /*0810*/  CS2R R62, SRZ ;  /* 0x00000000003e7805 */ /* 0x000fe2000001ff00 */
[----:B------:R-:W-:-:S04]  /*0820*/  IMAD.WIDE R44, R91, R48, c[0x0][0x160] ;  /* 0x000058005b2c7625 */ /* 0x000fc800078e0230 */
[----:B------:R-:W-:-:S05]  /*0830*/  IMAD.WIDE R46, R103, R48, c[0x0][0x160] ;  /* 0x00005800672e7625 */ /* 0x000fca00078e0230 */
[----:B------:R0:W2:Y:S01]  /*0840*/  @P3 LDG.E.EF.128 R52, [R44.64] ;  /* 0x000000122c343981 */ /* 0x0000a2000c0e1d00 */
[----:B------:R-:W-:Y:S01]  /*0850*/  IADD3 R111, R91, 0xc00, RZ ;  /* 0x00000c005b6f7810 */ /* 0x000fe20007ffe0ff */
[----:B------:R-:W-:Y:S01]  /*0860*/  CS2R R56, SRZ ;  /* 0x0000000000387805 */ /* 0x000fe2000001ff00 */
[----:B------:R-:W-:Y:S01]  /*0870*/  CS2R R58, SRZ ;  /* 0x00000000003a7805 */ /* 0x000fe2000001ff00 */
[----:B------:R1:W3:Y:S01]  /*0880*/  @P3 LDG.E.EF.128 R60, [R46.64] ;  /* 0x000000122e3c3981 */ /* 0x0002e2000c0e1d00 */
[----:B------:R-:W-:Y:S01]  /*0890*/  IADD3 R113, R103, 0xc00, RZ ;  /* 0x00000c0067717810 */ /* 0x000fe20007ffe0ff */
[----:B------:R-:W-:Y:S01]  /*08a0*/  CS2R R64, SRZ ;  /* 0x0000000000407805 */ /* 0x000fe2000001ff00 */
[----:B------:R-:W-:Y:S01]  /*08b0*/  CS2R R66, SRZ ;  /* 0x0000000000427805 */ /* 0x000fe2000001ff00 */
[----:B0-----:R-:W-:-:S04]  /*08c0*/  IMAD.WIDE R44, R111, R48, c[0x0][0x160] ;  /* 0x000058006f2c7625 */ /* 0x001fc800078e0230 */
[----:B------:R-:W-:Y:S01]  /*08d0*/  IMAD.WIDE R48, R113, R48, c[0x0][0x160] ;  /* 0x0000580071307625 */ /* 0x000fe200078e0230 */
[----:B------:R0:W4:Y:S04]  /*08e0*/  @P3 LDG.E.EF.128 R56, [R44.64] ;  /* 0x000000122c383981 */ /* 0x000128000c0e1d00 */
[----:B------:R5:W4:Y:S01]  /*08f0*/  @P3 LDG.E.EF.128 R64, [R48.64] ;  /* 0x0000001230403981 */ /* 0x000b22000c0e1d00 */
[----:B------:R-:W-:-:S03]  /*0900*/  IMAD.SHL.U32 R70, R170, 0x2, RZ ;  /* 0x00000002aa467824 */ /* 0x000fc600078e00ff */
[----:B------:R-:W-:Y:S01]  /*0910*/  BAR.SYNC.DEFER_BLOCKING 0x0 ;  /* 0x0000000000007b1d */ /* 0x000fe20000010000 */
[C---:B------:R-:W-:Y:S01]  /*0920*/  IADD3 R178, P2, R171.reuse, R89, RZ ;  /* 0x00000059abb27210 */ /* 0x040fe20007f5e0ff */
[----:B------:R-:W-:-:S03]  /*0930*/  IMAD.SHL.U32 R200, R171, 0x2, RZ ;  /* 0x00000002abc87824 */ /* 0x000fc600078e00ff */
[----:B------:R-:W-:Y:S01]  /*0940*/  LEA R76, P4, R178, UR16, 0x2 ;  /* 0x00000010b24c7c11 */ /* 0x000fe2000f8810ff */
[----:B-1----:R-:W-:-:S05]  /*0950*/  IMAD.X R47, RZ, RZ, R82, P2 ;  /* 0x000000ffff2f7224 */ /* 0x002fca00010e0652 */
[C-C-:B------:R-:W-:Y:S02]  /*0960*/  LEA.HI.X R77, R178.reuse, UR17, R47.reuse, 0x2, P4 ;  /* 0x00000011b24d7c11 */ /* 0x140fe4000a0f142f */
[C---:B------:R-:W-:Y:S02]  /*0970*/  SHF.L.U64.HI R116, R178.reuse, 0x1, R47 ;  /* 0x00000001b2747819 */ /* 0x040fe4000001022f */
[----:B------:R-:W-:Y:S01]  /*0980*/  LOP3.LUT R175, R89, 0x400, R171, 0xfe, !PT ;  /* 0x0000040059af7812 */ /* 0x000fe200078efeab */
[----:B------:R-:W-:-:S03]  /*0990*/  IMAD.SHL.U32 R178, R178, 0x2, RZ ;  /* 0x00000002b2b27824 */ /* 0x000fc600078e00ff */
[----:B------:R-:W-:-:S04]  /*09a0*/  ISETP.GE.U32.AND P2, PT, R175, 0xc00, PT ;  /* 0x00000c00af00780c */ /* 0x000fc80003f46070 */
[----:B------:R-:W-:Y:S02]  /*09b0*/  ISETP.GE.U32.AND.EX P2, PT, R82, RZ, PT, P2 ;  /* 0x000000ff5200720c */ /* 0x000fe40003f46120 */
[----:B------:R-:W-:Y:S02]  /*09c0*/  IADD3 R68, P4, R178, c[0x0][0x170], RZ ;  /* 0x00005c00b2447a10 */ /* 0x000fe40007f9e0ff */
[----:B------:R-:W-:Y:S02]  /*09d0*/  LOP3.LUT R177, R89, R171, RZ, 0xfc, !PT ;  /* 0x000000ab59b17212 */ /* 0x000fe400078efcff */
[----:B------:R-:W-:-:S03]  /*09e0*/  IADD3.X R69, R116, c[0x0][0x174], RZ, P4, !PT ;  /* 0x00005d0074457a10 */ /* 0x000fc600027fe4ff */
[C---:B------:R-:W-:Y:S01]  /*09f0*/  IMAD.SHL.U32 R120, R177.reuse, 0x2, RZ ;  /* 0x00000002b1787824 */ /* 0x040fe200078e00ff */
[----:B------:R-:W-:Y:S01]  /*0a00*/  SHF.L.U64.HI R121, R177, 0x1, R82 ;  /* 0x00000001b1797819 */ /* 0x000fe20000010252 */
[----:B------:R-:W-:Y:S01]  /*0a10*/  IMAD.MOV.U32 R118, RZ, RZ, 0x4 ;  /* 0x00000004ff767424 */ /* 0x000fe200078e00ff */
[C-C-:B------:R-:W-:Y:S02]  /*0a20*/  LOP3.LUT R75, R89.reuse, 0x4, R170.reuse, 0xfe, !PT ;  /* 0x00000004594b7812 */ /* 0x140fe400078efeaa */
[----:B------:R-:W-:Y:S01]  /*0a30*/  LOP3.LUT R89, R89, 0xc, R170, 0xfe, !PT ;  /* 0x0000000c59597812 */ /* 0x000fe200078efeaa */
[----:B------:R-:W-:Y:S01]  /*0a40*/  IMAD.WIDE R90, R91, R118, c[0x0][0x178] ;  /* 0x00005e005b5a7625 */ /* 0x000fe200078e0276 */
[----:B------:R-:W-:-:S03]  /*0a50*/  CS2R R72, SRZ ;  /* 0x0000000000487805 */ /* 0x000fc6000001ff00 */
[C---:B------:R-:W-:Y:S02]  /*0a60*/  IMAD R101, R0.reuse, 0x1800, R75 ;  /* 0x0000180000657824 */ /* 0x040fe400078e024b */
[----:B------:R-:W-:Y:S01]  /*0a70*/  IMAD R109, R0, 0x1800, R89 ;  /* 0x00001800006d7824 */ /* 0x000fe200078e0259 */
[----:B------:R-:W-:Y:S01]  /*0a80*/  CS2R R74, SRZ ;  /* 0x00000000004a7805 */ /* 0x000fe2000001ff00 */
[----:B------:R-:W-:Y:S01]  /*0a90*/  CS2R R84, SRZ ;  /* 0x0000000000547805 */ /* 0x000fe2000001ff00 */
[----:B------:R-:W-:Y:S01]  /*0aa0*/  CS2R R86, SRZ ;  /* 0x0000000000567805 */ /* 0x000fe2000001ff00 */
[----:B------:R-:W-:Y:S01]  /*0ab0*/  IMAD.WIDE R92, R101, R118, c[0x0][0x178] ;  /* 0x00005e00655c7625 */ /* 0x000fe200078e0276 */
[----:B------:R-:W-:-:S03]  /*0ac0*/  CS2R R88, SRZ ;  /* 0x0000000000587805 */ /* 0x000fc6000001ff00 */
[----:B------:R-:W-:-:S04]  /*0ad0*/  IMAD.WIDE R102, R103, R118, c[0x0][0x178] ;  /* 0x00005e0067667625 */ /* 0x000fc800078e0276 */
[-C--:B------:R-:W-:Y:S01]  /*0ae0*/  IMAD.WIDE R104, R109, R118.reuse, c[0x0][0x178] ;  /* 0x00005e006d687625 */ /* 0x080fe200078e0276 */
[----:B------:R-:W-:Y:S02]  /*0af0*/  IADD3 R115, R101, 0xc00, RZ ;  /* 0x00000c0065737810 */ /* 0x000fe40007ffe0ff */
[----:B------:R-:W-:Y:S01]  /*0b00*/  IADD3 R119, R109, 0xc00, RZ ;  /* 0x00000c006d777810 */ /* 0x000fe20007ffe0ff */
[----:B------:R-:W-:Y:S01]  /*0b10*/  CS2R R94, SRZ ;  /* 0x00000000005e7805 */ /* 0x000fe2000001ff00 */
[----:B------:R-:W-:Y:S01]  /*0b20*/  CS2R R96, SRZ ;  /* 0x0000000000607805 */ /* 0x000fe2000001ff00 */
[----:B------:R-:W-:Y:S01]  /*0b30*/  CS2R R98, SRZ ;  /* 0x0000000000627805 */ /* 0x000fe2000001ff00 */
[----:B------:R-:W-:Y:S01]  /*0b40*/  CS2R R100, SRZ ;  /* 0x0000000000647805 */ /* 0x000fe2000001ff00 */
[----:B------:R-:W-:Y:S01]  /*0b50*/  IMAD.WIDE R110, R111, R118, c[0x0][0x178] ;  /* 0x00005e006f6e7625 */ /* 0x000fe200078e0276 */
[----:B------:R-:W-:-:S03]  /*0b60*/  CS2R R106, SRZ ;  /* 0x00000000006a7805 */ /* 0x000fc6000001ff00 */
[----:B------:R-:W-:-:S04]  /*0b70*/  IMAD.WIDE R114, R115, R118, c[0x0][0x178] ;  /* 0x00005e0073727625 */ /* 0x000fc800078e0276 */
[----:B------:R-:W-:-:S04]  /*0b80*/  IMAD.WIDE R112, R113, R118, c[0x0][0x178] ;  /* 0x00005e0071707625 */ /* 0x000fc800078e0276 */
[----:B------:R-:W-:Y:S01]  /*0b90*/  IMAD.WIDE R118, R119, R118, c[0x0][0x178] ;  /* 0x00005e0077767625 */ /* 0x000fe200078e0276 */
[----:B------:R-:W-:Y:S01]  /*0ba0*/  CS2R R108, SRZ ;  /* 0x00000000006c7805 */ /* 0x000fe2000001ff00 */
[----:B--2---:R1:W-:Y:S04]  /*0bb0*/  STS.128 [R70], R52 ;  /* 0x0000003446007388 */ /* 0x0043e80000000c00 */
[----:B---3--:R2:W-:Y:S04]  /*0bc0*/  STS.128 [R70+0x10], R60 ;  /* 0x0000103c46007388 */ /* 0x0085e80000000c00 */
[----:B------:R-:W-:Y:S06]  /*0bd0*/  BAR.SYNC.DEFER_BLOCKING 0x0 ;  /* 0x0000000000007b1d */ /* 0x000fec0000010000 */
[----:B0-----:R-:W0:Y:S04]  /*0be0*/  LDS.128 R44, [R200] ;  /* 0x00000000c82c7984 */ /* 0x001e280000000c00 */
[----:B-----5:R-:W3:Y:S04]  /*0bf0*/  LDS.128 R48, [R200+0x800] ;  /* 0x00080000c8307984 */ /* 0x020ee80000000c00 */
[----:B------:R-:W-:Y:S01]  /*0c00*/  BAR.SYNC.DEFER_BLOCKING 0x0 ;  /* 0x0000000000007b1d */ /* 0x000fe20000010000 */
[----:B-1----:R-:W-:Y:S01]  /*0c10*/  CS2R R52, SRZ ;  /* 0x0000000000347805 */ /* 0x002fe2000001ff00 */
[----:B------:R-:W-:-:S04]  /*0c20*/  CS2R R54, SRZ ;  /* 0x0000000000367805 */ /* 0x000fc8000001ff00 */
[----:B----4-:R1:W-:Y:S04]  /*0c30*/  STS.128 [R70], R56 ;  /* 0x0000003846007388 */ /* 0x0103e80000000c00 */
[----:B------:R4:W-:Y:S04]  /*0c40*/  STS.128 [R70+0x10], R64 ;  /* 0x0000104046007388 */ /* 0x0009e80000000c00 */
[----:B------:R-:W-:Y:S01]  /*0c50*/  BAR.SYNC.DEFER_BLOCKING 0x0 ;  /* 0x0000000000007b1d */ /* 0x000fe20000010000 */
[----:B--2---:R-:W-:Y:S01]  /*0c60*/  CS2R R60, SRZ ;  /* 0x00000000003c7805 */ /* 0x004fe2000001ff00 */
[----:B------:R-:W-:Y:S01]  /*0c70*/  CS2R R62, SRZ ;  /* 0x00000000003e7805 */ /* 0x000fe2000001ff00 */
[----:B-1----:R-:W-:Y:S01]  /*0c80*/  CS2R R56, SRZ ;  /* 0x0000000000387805 */ /* 0x002fe2000001ff00 */
[----:B------:R-:W-:-:S02]  /*0c90*/  CS2R R58, SRZ ;  /* 0x00000000003a7805 */ /* 0x000fc4000001ff00 */
[----:B------:R1:W2:Y:S04]  /*0ca0*/  @!P2 LDG.E.EL.128 R52, [R68.64+0x3800] ;  /* 0x003800124434a981 */ /* 0x0002a8000c2e1d00 */
[----:B------:R5:W2:Y:S04]  /*0cb0*/  @!P2 LDG.E.EL.128 R60, [R76.64+0x1010] ;  /* 0x001010124c3ca981 */ /* 0x000aa8000c2e1d00 */
[----:B------:R5:W2:Y:S01]  /*0cc0*/  @!P2 LDG.E.EL.128 R56, [R76.64+0x1000] ;  /* 0x001000124c38a981 */ /* 0x000aa2000c2e1d00 */
[----:B-1----:R-:W-:Y:S01]  /*0cd0*/  IADD3 R68, P4, R120, c[0x0][0x170], RZ ;  /* 0x00005c0078447a10 */ /* 0x002fe20007f9e0ff */
[----:B----4-:R-:W-:Y:S01]  /*0ce0*/  CS2R R64, SRZ ;  /* 0x0000000000407805 */ /* 0x010fe2000001ff00 */
[----:B------:R-:W-:Y:S01]  /*0cf0*/  CS2R R66, SRZ ;  /* 0x0000000000427805 */ /* 0x000fe2000001ff00 */
[----:B------:R1:W4:Y:S01]  /*0d00*/  @P3 LDG.E.EF.128 R72, [R92.64] ;  /* 0x000000125c483981 */ /* 0x000322000c0e1d00 */
[----:B------:R-:W-:-:S03]  /*0d10*/  IADD3.X R69, R121, c[0x0][0x174], RZ, P4, !PT ;  /* 0x00005d0079457a10 */ /* 0x000fc600027fe4ff */
[----:B------:R0:W4:Y:S04]  /*0d20*/  @P3 LDG.E.EF.128 R84, [R102.64] ;  /* 0x0000001266543981 */ /* 0x000128000c0e1d00 */
[----:B------:R-:W4:Y:S01]  /*0d30*/  LDG.E.EL.128 R68, [R68.64+0x3000] ;  /* 0x0030001244447981 */ /* 0x000f22000c2e1d00 */
[----:B------:R-:W-:-:S03]  /*0d40*/  LEA R80, P4, R177, c[0x0][0x168], 0x2 ;  /* 0x00005a00b1507a11 */ /* 0x000fc600078810ff */
[----:B-----5:R-:W5:Y:S01]  /*0d50*/  LDG.E.EL.128 R76, [R76.64+0x10] ;  /* 0x000010124c4c7981 */ /* 0x020f62000c2e1d00 */
[----:B------:R-:W-:-:S03]  /*0d60*/  LEA.HI.X R81, R177, c[0x0][0x16c], R82, 0x2, P4 ;  /* 0x00005b00b1517a11 */ /* 0x000fc600020f1452 */
[----:B------:R0:W5:Y:S04]  /*0d70*/  @P3 LDG.E.EF.128 R64, [R90.64] ;  /* 0x000000125a403981 */ /* 0x000168000c0e1d00 */
[----:B------:R-:W5:Y:S04]  /*0d80*/  LDG.E.EL.128 R80, [R80.64+0x6000] ;  /* 0x0060001250507981 */ /* 0x000f68000c2e1d00 */
[----:B------:R3:W5:Y:S01]  /*0d90*/  @P3 LDG.E.EF.128 R96, [R114.64] ;  /* 0x0000001272603981 */ /* 0x000762000c0e1d00 */
[----:B0-----:R-:W-:-:S06]  /*0da0*/  CS2R R90, SRZ ;  /* 0x00000000005a7805 */ /* 0x001fcc000001ff00 */
[----:B------:R0:W5:Y:S01]  /*0db0*/  @P3 LDG.E.EF.128 R88, [R104.64] ;  /* 0x0000001268583981 */ /* 0x000162000c0e1d00 */
[----:B-1----:R-:W-:Y:S01]  /*0dc0*/  CS2R R92, SRZ ;  /* 0x00000000005c7805 */ /* 0x002fe2000001ff00 */
[----:B------:R-:W-:Y:S01]  /*0dd0*/  CS2R R102, SRZ ;  /* 0x0000000000667805 */ /* 0x000fe2000001ff00 */
[----:B------:R-:W-:-:S04]  /*0de0*/  IADD3 R122, P4, R178, c[0x0][0x190], RZ ;  /* 0x00006400b27a7a10 */ /* 0x000fc80007f9e0ff */
[----:B------:R1:W5:Y:S01]  /*0df0*/  @P3 LDG.E.EF.128 R92, [R110.64] ;  /* 0x000000126e5c3981 */ /* 0x000362000c0e1d00 */
[----:B0-----:R-:W-:-:S03]  /*0e00*/  CS2R R104, SRZ ;  /* 0x0000000000687805 */ /* 0x001fc6000001ff00 */
[----:B------:R0:W5:Y:S04]  /*0e10*/  @P3 LDG.E.EF.128 R100, [R112.64] ;  /* 0x0000001270643981 */ /* 0x000168000c0e1d00 */
[----:B------:R0:W5:Y:S01]  /*0e20*/  @P3 LDG.E.EF.128 R104, [R118.64] ;  /* 0x0000001276683981 */ /* 0x000162000c0e1d00 */
[----:B------:R-:W-:Y:S02]  /*0e30*/  IADD3 R178, P3, R178, c[0x0][0x198], RZ ;  /* 0x00006600b2b27a10 */ /* 0x000fe40007f7e0ff */
[C---:B------:R-:W-:Y:S02]  /*0e40*/  IADD3.X R123, R116.reuse, c[0x0][0x194], RZ, P4, !PT ;  /* 0x00006500747b7a10 */ /* 0x040fe400027fe4ff */
[----:B------:R-:W-:Y:S02]  /*0e50*/  IADD3.X R179, R116, c[0x0][0x19c], RZ, P3, !PT ;  /* 0x0000670074b37a10 */ /* 0x000fe40001ffe4ff */
[----:B------:R-:W-:-:S04]  /*0e60*/  IADD3 R116, P3, R120, c[0x0][0x190], RZ ;  /* 0x0000640078747a10 */ /* 0x000fc80007f7e0ff */
[C---:B------:R-:W-:Y:S02]  /*0e70*/  IADD3.X R117, R121.reuse, c[0x0][0x194], RZ, P3, !PT ;  /* 0x0000650079757a10 */ /* 0x040fe40001ffe4ff */
[----:B------:R-:W-:Y:S01]  /*0e80*/  IADD3 R120, P3, R120, c[0x0][0x198], RZ ;  /* 0x0000660078787a10 */ /* 0x000fe20007f7e0ff */
[----:B-1----:R-:W-:Y:S01]  /*0e90*/  CS2R R110, SRZ ;  /* 0x00000000006e7805 */ /* 0x002fe2000001ff00 */
[----:B0-----:R-:W-:Y:S01]  /*0ea0*/  CS2R R112, SRZ ;  /* 0x0000000000707805 */ /* 0x001fe2000001ff00 */
[----:B---3--:R-:W-:Y:S01]  /*0eb0*/  CS2R R114, SRZ ;  /* 0x0000000000727805 */ /* 0x008fe2000001ff00 */
[----:B------:R-:W-:Y:S01]  /*0ec0*/  IADD3.X R121, R121, c[0x0][0x19c], RZ, P3, !PT ;  /* 0x0000670079797a10 */ /* 0x000fe20001ffe4ff */
[----:B------:R-:W3:Y:S04]  /*0ed0*/  LDG.E.EL.128 R116, [R116.64] ;  /* 0x0000001274747981 */ /* 0x000ee8000c2e1d00 */
[----:B------:R0:W3:Y:S04]  /*0ee0*/  @!P2 LDG.E.EL.128 R108, [R122.64+0x800] ;  /* 0x000800127a6ca981 */ /* 0x0000e8000c2e1d00 */
[----:B------:R1:W3:Y:S04]  /*0ef0*/  @!P2 LDG.E.EL.128 R112, [R178.64+0x800] ;  /* 0x00080012b270a981 */ /* 0x0002e8000c2e1d00 */
[----:B0-----:R-:W3:Y:S01]  /*0f00*/  LDG.E.EL.128 R120, [R120.64] ;  /* 0x0000001278787981 */ /* 0x001ee2000c2e1d00 */
[C---:B------:R-:W-:Y:S01]  /*0f10*/  PRMT R193, R44.reuse, 0x7632, R193 ;  /* 0x000076322cc17816 */ /* 0x040fe200000000c1 */
[----:B------:R-:W-:Y:S01]  /*0f20*/  IMAD.U32 R187, R44, 0x10000, RZ ;  /* 0x000100002cbb7824 */ /* 0x000fe200078e00ff */
[C---:B------:R-:W-:Y:S01]  /*0f30*/  PRMT R198, R46.reuse, 0x7632, R198 ;  /* 0x000076322ec67816 */ /* 0x040fe200000000c6 */
[----:B------:R-:W-:Y:S01]  /*0f40*/  IMAD.U32 R199, R46, 0x10000, RZ ;  /* 0x000100002ec77824 */ /* 0x000fe200078e00ff */
[C---:B------:R-:W-:Y:S01]  /*0f50*/  PRMT R196, R47.reuse, 0x7632, R196 ;  /* 0x000076322fc47816 */ /* 0x040fe200000000c4 */
[----:B------:R-:W-:Y:S01]  /*0f60*/  IMAD.U32 R201, R47, 0x10000, RZ ;  /* 0x000100002fc97824 */ /* 0x000fe200078e00ff */
[C---:B------:R-:W-:Y:S01]  /*0f70*/  PRMT R190, R45.reuse, 0x7632, R190 ;  /* 0x000076322dbe7816 */ /* 0x040fe200000000be */
[----:B------:R-:W-:Y:S01]  /*0f80*/  IMAD.U32 R184, R45, 0x10000, RZ ;  /* 0x000100002db87824 */ /* 0x000fe200078e00ff */
[C---:B------:R-:W-:Y:S01]  /*0f90*/  PRMT R188, R51.reuse, 0x7632, R188 ;  /* 0x0000763233bc7816 */ /* 0x040fe200000000bc */
[----:B-1----:R-:W-:Y:S01]  /*0fa0*/  IMAD.U32 R179, R51, 0x10000, RZ ;  /* 0x0001000033b37824 */ /* 0x002fe200078e00ff */
[C---:B------:R-:W-:Y:S01]  /*0fb0*/  PRMT R181, R49.reuse, 0x7632, R181 ;  /* 0x0000763231b57816 */ /* 0x040fe200000000b5 */
[----:B------:R-:W-:Y:S01]  /*0fc0*/  IMAD.U32 R174, R49, 0x10000, RZ ;  /* 0x0001000031ae7824 */ /* 0x000fe200078e00ff */
[C---:B------:R-:W-:Y:S01]  /*0fd0*/  PRMT R176, R48.reuse, 0x7632, R176 ;  /* 0x0000763230b07816 */ /* 0x040fe200000000b0 */
[----:B------:R-:W-:Y:S01]  /*0fe0*/  IMAD.U32 R178, R48, 0x10000, RZ ;  /* 0x0001000030b27824 */ /* 0x000fe200078e00ff */
[C---:B------:R-:W-:Y:S01]  /*0ff0*/  PRMT R182, R50.reuse, 0x7632, R182 ;  /* 0x0000763232b67816 */ /* 0x040fe200000000b6 */
[----:B------:R-:W-:-:S02]  /*1000*/  IMAD.U32 R180, R50, 0x10000, RZ ;  /* 0x0001000032b47824 */ /* 0x000fc400078e00ff */
[----:B------:R-:W-:Y:S02]  /*1010*/  IMAD.U32 R196, R196, 0x10000, RZ ;  /* 0x00010000c4c47824 */ /* 0x000fe400078e00ff */
[----:B------:R-:W-:Y:S01]  /*1020*/  IMAD.U32 R198, R198, 0x10000, RZ ;  /* 0x00010000c6c67824 */ /* 0x000fe200078e00ff */
[----:B--2---:R-:W-:Y:S02]  /*1030*/  PRMT R44, R55, 0x7632, R44 ;  /* 0x00007632372c7816 */ /* 0x004fe4000000002c */
[----:B------:R-:W-:-:S03]  /*1040*/  PRMT R46, R53, 0x7632, R46 ;  /* 0x00007632352e7816 */ /* 0x000fc6000000002e */
[----:B------:R-:W-:Y:S01]  /*1050*/  IMAD.U32 R44, R44, 0x10000, RZ ;  /* 0x000100002c2c7824 */ /* 0x000fe200078e00ff */
[----:B------:R-:W-:Y:S01]  /*1060*/  PRMT R47, R52, 0x7632, R47 ;  /* 0x00007632342f7816 */ /* 0x000fe2000000002f */
[----:B------:R-:W-:Y:S01]  /*1070*/  IMAD.U32 R46, R46, 0x10000, RZ ;  /* 0x000100002e2e7824 */ /* 0x000fe200078e00ff */
[----:B------:R-:W-:Y:S01]  /*1080*/  PRMT R45, R54, 0x7632, R45 ;  /* 0x00007632362d7816 */ /* 0x000fe2000000002d */
[----:B------:R-:W-:Y:S02]  /*1090*/  FADD R195, R44, R63 ;  /* 0x0000003f2cc37221 */ /* 0x000fe40000000000 */
[----:B------:R-:W-:Y:S01]  /*10a0*/  IMAD.U32 R186, R47, 0x10000, RZ ;  /* 0x000100002fba7824 */ /* 0x000fe200078e00ff */
[----:B------:R-:W-:Y:S01]  /*10b0*/  FADD R189, R46, R59 ;  /* 0x0000003b2ebd7221 */ /* 0x000fe20000000000 */
[----:B------:R-:W-:Y:S01]  /*10c0*/  IMAD.U32 R194, R45, 0x10000, RZ ;  /* 0x000100002dc27824 */ /* 0x000fe200078e00ff */
[----:B----4-:R-:W-:Y:S02]  /*10d0*/  PRMT R44, R71, 0x7632, R44 ;  /* 0x00007632472c7816 */ /* 0x010fe4000000002c */
[----:B------:R-:W-:-:S02]  /*10e0*/  PRMT R45, R70, 0x7632, R45 ;  /* 0x00007632462d7816 */ /* 0x000fc4000000002d */
[----:B------:R-:W-:Y:S01]  /*10f0*/  PRMT R46, R69, 0x7632, R46 ;  /* 0x00007632452e7816 */ /* 0x000fe2000000002e */
[----:B------:R-:W-:Y:S01]  /*1100*/  IMAD.U32 R44, R44, 0x10000, RZ ;  /* 0x000100002c2c7824 */ /* 0x000fe200078e00ff */
[----:B------:R-:W-:Y:S01]  /*1110*/  PRMT R47, R68, 0x7632, R47 ;  /* 0x00007632442f7816 */ /* 0x000fe2000000002f */
[----:B------:R-:W-:Y:S02]  /*1120*/  IMAD.U32 R49, R70, 0x10000, RZ ;  /* 0x0001000046317824 */ /* 0x000fe400078e00ff */
[----:B-----5:R-:W-:Y:S01]  /*1130*/  FADD R79, R79, R44 ;  /* 0x0000002c4f4f7221 */ /* 0x020fe20000000000 */
[----:B------:R-:W-:Y:S02]  /*1140*/  IMAD.U32 R51, R68, 0x10000, RZ ;  /* 0x0001000044337824 */ /* 0x000fe400078e00ff */
[----:B------:R-:W-:Y:S02]  /*1150*/  IMAD.U32 R48, R45, 0x10000, RZ ;  /* 0x000100002d307824 */ /* 0x000fe400078e00ff */
[----:B------:R-:W-:-:S02]  /*1160*/  IMAD.U32 R46, R46, 0x10000, RZ ;  /* 0x000100002e2e7824 */ /* 0x000fc400078e00ff */
[----:B------:R-:W-:Y:S01]  /*1170*/  IMAD.U32 R44, R47, 0x10000, RZ ;  /* 0x000100002f2c7824 */ /* 0x000fe200078e00ff */
[----:B------:R-:W-:Y:S01]  /*1180*/  FADD R76, R76, R49 ;  /* 0x000000314c4c7221 */ /* 0x000fe20000000000 */
[----:B------:R-:W-:Y:S01]  /*1190*/  FADD R77, R77, R48 ;  /* 0x000000304d4d7221 */ /* 0x000fe20000000000 */
[----:B------:R-:W-:Y:S01]  /*11a0*/  FADD R80, R80, R51 ;  /* 0x0000003350507221 */ /* 0x000fe20000000000 */
[----:B------:R-:W-:Y:S01]  /*11b0*/  FADD R83, R83, R46 ;  /* 0x0000002e53537221 */ /* 0x000fe20000000000 */
[----:B------:R-:W-:Y:S01]  /*11c0*/  FADD R81, R81, R44 ;  /* 0x0000002c51517221 */ /* 0x000fe20000000000 */
[----:B------:R-:W-:Y:S04]  /*11d0*/  LDS.128 R48, [R200+0x800] ;  /* 0x00080000c8307984 */ /* 0x000fe80000000c00 */
[----:B------:R-:W-:Y:S01]  /*11e0*/  LDS.128 R44, [R200] ;  /* 0x00000000c82c7984 */ /* 0x000fe20000000c00 */
[----:B------:R-:W-:-:S02]  /*11f0*/  IMAD.U32 R185, R53, 0x10000, RZ ;  /* 0x0001000035b97824 */ /* 0x000fc400078e00ff */
[----:B------:R-:W-:Y:S02]  /*1200*/  IMAD.U32 R183, R52, 0x10000, RZ ;  /* 0x0001000034b77824 */ /* 0x000fe400078e00ff */
[----:B------:R-:W-:Y:S02]  /*1210*/  IMAD.U32 R191, R54, 0x10000, RZ ;  /* 0x0001000036bf7824 */ /* 0x000fe400078e00ff */
[----:B------:R-:W-:Y:S01]  /*1220*/  IMAD.U32 R55, R55, 0x10000, RZ ;  /* 0x0001000037377824 */ /* 0x000fe200078e00ff */
[----:B------:R-:W-:Y:S01]  /*1230*/  FADD R183, R183, R56 ;  /* 0x00000038b7b77221 */ /* 0x000fe20000000000 */
[----:B------:R-:W-:Y:S01]  /*1240*/  FADD R185, R185, R58 ;  /* 0x0000003ab9b97221 */ /* 0x000fe20000000000 */
[----:B------:R-:W-:Y:S01]  /*1250*/  FADD R191, R191, R60 ;  /* 0x0000003cbfbf7221 */ /* 0x000fe20000000000 */
[----:B------:R-:W-:Y:S01]  /*1260*/  FADD R192, R55, R62 ;  /* 0x0000003e37c07221 */ /* 0x000fe20000000000 */
[----:B------:R-:W-:Y:S02]  /*1270*/  I2FP.F32.S32 R52, R64 ;  /* 0x0000004000347245 */ /* 0x000fe40000201400 */
[----:B------:R-:W-:-:S02]  /*1280*/  I2FP.F32.S32 R54, R65 ;  /* 0x0000004100367245 */ /* 0x000fc40000201400 */
[----:B------:R-:W-:Y:S02]  /*1290*/  I2FP.F32.S32 R66, R66 ;  /* 0x0000004200427245 */ /* 0x000fe40000201400 */
[----:B------:R-:W-:Y:S02]  /*12a0*/  I2FP.F32.S32 R56, R67 ;  /* 0x0000004300387245 */ /* 0x000fe40000201400 */
[----:B------:R-:W-:Y:S02]  /*12b0*/  I2FP.F32.S32 R58, R73 ;  /* 0x00000049003a7245 */ /* 0x000fe40000201400 */
[----:B------:R-:W-:Y:S02]  /*12c0*/  I2FP.F32.S32 R60, R75 ;  /* 0x0000004b003c7245 */ /* 0x000fe40000201400 */
        /* <DEDUP_REMOVED lines=9> */
[----:B------:R-:W-:Y:S01]  /*1360*/  I2FP.F32.S32 R70, R91 ;  /* 0x0000005b00467245 */ /* 0x000fe20000201400 */
[----:B------:R-:W-:Y:S01]  /*1370*/  FADD R186, R186, R57 ;  /* 0x00000039baba7221 */ /* 0x000fe20000000000 */
[----:B------:R-:W-:Y:S01]  /*1380*/  FADD R194, R194, R61 ;  /* 0x0000003dc2c27221 */ /* 0x000fe20000000000 */
[C---:B------:R-:W-:Y:S01]  /*1390*/  FMUL R53, R169.reuse, R54 ;  /* 0x00000036a9357220 */ /* 0x040fe20000400000 */
[C---:B------:R-:W-:Y:S01]  /*13a0*/  FMUL R54, R169.reuse, R66 ;  /* 0x00000042a9367220 */ /* 0x040fe20000400000 */
[C---:B------:R-:W-:Y:S01]  /*13b0*/  FMUL R55, R169.reuse, R56 ;  /* 0x00000038a9377220 */ /* 0x040fe20000400000 */
[C---:B------:R-:W-:Y:S01]  /*13c0*/  FMUL R57, R169.reuse, R58 ;  /* 0x0000003aa9397220 */ /* 0x040fe20000400000 */
[C---:B------:R-:W-:Y:S01]  /*13d0*/  FMUL R59, R169.reuse, R60 ;  /* 0x0000003ca93b7220 */ /* 0x040fe20000400000 */
[C---:B------:R-:W-:Y:S01]  /*13e0*/  FMUL R61, R169.reuse, R62 ;  /* 0x0000003ea93d7220 */ /* 0x040fe20000400000 */
[C---:B------:R-:W-:Y:S01]  /*13f0*/  FMUL R63, R169.reuse, R64 ;  /* 0x00000040a93f7220 */ /* 0x040fe20000400000 */
[C---:B------:R-:W-:Y:S01]  /*1400*/  FMUL R52, R169.reuse, R52 ;  /* 0x00000034a9347220 */ /* 0x040fe20000400000 */
[----:B------:R-:W-:Y:S01]  /*1410*/  BAR.SYNC.DEFER_BLOCKING 0x0 ;  /* 0x0000000000007b1d */ /* 0x000fe20000010000 */
[C---:B------:R-:W-:Y:S01]  /*1420*/  FMUL R56, R169.reuse, R72 ;  /* 0x00000048a9387220 */ /* 0x040fe20000400000 */
[C---:B------:R-:W-:Y:S01]  /*1430*/  FMUL R58, R169.reuse, R74 ;  /* 0x0000004aa93a7220 */ /* 0x040fe20000400000 */
[C---:B------:R-:W-:Y:S01]  /*1440*/  FMUL R60, R169.reuse, R84 ;  /* 0x00000054a93c7220 */ /* 0x040fe20000400000 */
[C---:B------:R-:W-:Y:S01]  /*1450*/  FMUL R62, R169.reuse, R86 ;  /* 0x00000056a93e7220 */ /* 0x040fe20000400000 */
[C---:B------:R-:W-:Y:S01]  /*1460*/  FMUL R64, R169.reuse, R88 ;  /* 0x00000058a9407220 */ /* 0x040fe20000400000 */
[C---:B------:R-:W-:Y:S01]  /*1470*/  FMUL R65, R169.reuse, R68 ;  /* 0x00000044a9417220 */ /* 0x040fe20000400000 */
[C---:B------:R-:W-:Y:S01]  /*1480*/  FMUL R66, R169.reuse, R90 ;  /* 0x0000005aa9427220 */ /* 0x040fe20000400000 */
[----:B------:R-:W-:Y:S01]  /*1490*/  FMUL R67, R169, R70 ;  /* 0x00000046a9437220 */ /* 0x000fe20000400000 */
[----:B------:R-:W-:Y:S04]  /*14a0*/  STS.128 [R167], R52 ;  /* 0x00000034a7007388 */ /* 0x000fe80000000c00 */
[----:B------:R-:W-:Y:S04]  /*14b0*/  STS.128 [R167+0x10], R56 ;  /* 0x00001038a7007388 */ /* 0x000fe80000000c00 */
[----:B------:R-:W-:Y:S04]  /*14c0*/  STS.128 [R167+0x20], R60 ;  /* 0x0000203ca7007388 */ /* 0x000fe80000000c00 */
[----:B------:R0:W-:Y:S04]  /*14d0*/  STS.128 [R167+0x30], R64 ;  /* 0x00003040a7007388 */ /* 0x0001e80000000c00 */
[----:B------:R-:W-:Y:S06]  /*14e0*/  BAR.SYNC.DEFER_BLOCKING 0x0 ;  /* 0x0000000000007b1d */ /* 0x000fec0000010000 */
[----:B------:R-:W1:Y:S01]  /*14f0*/  LDS.128 R52, [R166+0x10] ;  /* 0x00001000a6347984 */ /* 0x000e620000000c00 */
[----:B------:R-:W-:Y:S01]  /*1500*/  IMAD.U32 R71, R71, 0x10000, RZ ;  /* 0x0001000047477824 */ /* 0x000fe200078e00ff */
[----:B------:R-:W-:Y:S01]  /*1510*/  I2FP.F32.S32 R219, R94 ;  /* 0x0000005e00db7245 */ /* 0x000fe20000201400 */
[----:B---3--:R-:W-:Y:S01]  /*1520*/  IMAD.U32 R85, R108, 0x10000, RZ ;  /* 0x000100006c557824 */ /* 0x008fe200078e00ff */
[----:B0-----:R-:W-:Y:S01]  /*1530*/  I2FP.F32.S32 R67, R105 ;  /* 0x0000006900437245 */ /* 0x001fe20000201400 */
[----:B------:R-:W-:Y:S01]  /*1540*/  FADD R78, R78, R71 ;  /* 0x000000474e4e7221 */ /* 0x000fe20000000000 */
[----:B------:R-:W-:Y:S01]  /*1550*/  I2FP.F32.S32 R71, R99 ;  /* 0x0000006300477245 */ /* 0x000fe20000201400 */
[----:B------:R-:W-:Y:S01]  /*1560*/  IMAD.U32 R87, R110, 0x10000, RZ ;  /* 0x000100006e577824 */ /* 0x000fe200078e00ff */
[----:B------:R-:W-:Y:S01]  /*1570*/  I2FP.F32.S32 R209, R107 ;  /* 0x0000006b00d17245 */ /* 0x000fe20000201400 */
[----:B------:R-:W-:Y:S01]  /*1580*/  IMAD.U32 R94, R113, 0x10000, RZ ;  /* 0x00010000715e7824 */ /* 0x000fe200078e00ff */
[----:B------:R-:W-:-:S02]  /*1590*/  PRMT R99, R108, 0x7632, R99 ;  /* 0x000076326c637816 */ /* 0x000fc40000000063 */
[----:B------:R-:W-:Y:S02]  /*15a0*/  PRMT R203, R110, 0x7632, R203 ;  /* 0x000076326ecb7816 */ /* 0x000fe400000000cb */
[----:B------:R-:W-:Y:S02]  /*15b0*/  PRMT R105, R113, 0x7632, R105 ;  /* 0x0000763271697816 */ /* 0x000fe40000000069 */
[----:B------:R-:W-:Y:S02]  /*15c0*/  PRMT R110, R118, 0x7632, R110 ;  /* 0x00007632766e7816 */ /* 0x000fe4000000006e */
[----:B------:R-:W-:Y:S02]  /*15d0*/  PRMT R108, R119, 0x7632, R108 ;  /* 0x00007632776c7816 */ /* 0x000fe4000000006c */
[----:B------:R-:W-:Y:S02]  /*15e0*/  PRMT R113, R122, 0x7632, R113 ;  /* 0x000076327a717816 */ /* 0x000fe40000000071 */
[----:B------:R-:W-:Y:S01]  /*15f0*/  PRMT R107, R123, 0x7632, R107 ;  /* 0x000076327b6b7816 */ /* 0x000fe2000000006b */
[----:B------:R-:W-:Y:S01]  /*1600*/  IMAD.U32 R119, R119, 0x10000, RZ ;  /* 0x0001000077777824 */ /* 0x000fe200078e00ff */
[----:B------:R-:W-:Y:S01]  /*1610*/  I2FP.F32.S32 R221, R95 ;  /* 0x0000005f00dd7245 */ /* 0x000fe20000201400 */
[----:B------:R-:W-:Y:S01]  /*1620*/  IMAD.U32 R95, R118, 0x10000, RZ ;  /* 0x00010000765f7824 */ /* 0x000fe200078e00ff */
[----:B------:R-:W-:Y:S01]  /*1630*/  I2FP.F32.S32 R65, R104 ;  /* 0x0000006800417245 */ /* 0x000fe20000201400 */
[----:B------:R-:W-:-:S02]  /*1640*/  IMAD.U32 R122, R122, 0x10000, RZ ;  /* 0x000100007a7a7824 */ /* 0x000fc400078e00ff */
[----:B------:R-:W-:Y:S02]  /*1650*/  IMAD.U32 R104, R123, 0x10000, RZ ;  /* 0x000100007b687824 */ /* 0x000fe400078e00ff */
[----:B------:R-:W-:Y:S02]  /*1660*/  IMAD.U32 R108, R108, 0x10000, RZ ;  /* 0x000100006c6c7824 */ /* 0x000fe400078e00ff */
[----:B------:R-:W-:Y:S02]  /*1670*/  IMAD.U32 R107, R107, 0x10000, RZ ;  /* 0x000100006b6b7824 */ /* 0x000fe400078e00ff */
[----:B------:R-:W-:Y:S02]  /*1680*/  IMAD.U32 R110, R110, 0x10000, RZ ;  /* 0x000100006e6e7824 */ /* 0x000fe400078e00ff */
[----:B------:R-:W-:Y:S02]  /*1690*/  IMAD.U32 R113, R113, 0x10000, RZ ;  /* 0x0001000071717824 */ /* 0x000fe400078e00ff */
[----:B------:R-:W-:Y:S01]  /*16a0*/  IMAD.U32 R197, R69, 0x10000, RZ ;  /* 0x0001000045c57824 */ /* 0x000fe200078e00ff */
[----:B------:R-:W-:Y:S01]  /*16b0*/  I2FP.F32.S32 R69, R98 ;  /* 0x0000006200457245 */ /* 0x000fe20000201400 */
[----:B-1----:R-:W-:Y:S01]  /*16c0*/  FFMA R55, R108, R55, R107 ;  /* 0x000000376c377223 */ /* 0x002fe2000000006b */
[----:B------:R-:W-:Y:S01]  /*16d0*/  FFMA R54, R119, R54, R104 ;  /* 0x0000003677367223 */ /* 0x000fe20000000068 */
[----:B------:R-:W-:Y:S01]  /*16e0*/  FFMA R53, R110, R53, R113 ;  /* 0x000000356e357223 */ /* 0x000fe20000000071 */
[----:B------:R-:W-:Y:S01]  /*16f0*/  FFMA R52, R95, R52, R122 ;  /* 0x000000345f347223 */ /* 0x000fe2000000007a */
[----:B------:R-:W-:Y:S01]  /*1700*/  FADD R197, R82, R197 ;  /* 0x000000c552c57221 */ /* 0x000fe20000000000 */
[----:B------:R-:W-:Y:S01]  /*1710*/  I2FP.F32.S32 R217, R93 ;  /* 0x0000005d00d97245 */ /* 0x000fe20000201400 */
[C---:B------:R-:W-:Y:S01]  /*1720*/  IMAD.U32 R91, R47.reuse, 0x10000, RZ ;  /* 0x000100002f5b7824 */ /* 0x040fe200078e00ff */
[----:B------:R-:W-:Y:S01]  /*1730*/  PRMT R82, R47, 0x7632, R82 ;  /* 0x000076322f527816 */ /* 0x000fe20000000052 */
[C---:B------:R-:W-:Y:S01]  /*1740*/  IMAD.U32 R89, R46.reuse, 0x10000, RZ ;  /* 0x000100002e597824 */ /* 0x040fe200078e00ff */
[----:B------:R-:W-:Y:S01]  /*1750*/  PRMT R84, R46, 0x7632, R84 ;  /* 0x000076322e547816 */ /* 0x000fe20000000054 */
[C---:B------:R-:W-:Y:S01]  /*1760*/  IMAD.U32 R86, R45.reuse, 0x10000, RZ ;  /* 0x000100002d567824 */ /* 0x040fe200078e00ff */
[----:B------:R-:W-:Y:S01]  /*1770*/  PRMT R88, R45, 0x7632, R88 ;  /* 0x000076322d587816 */ /* 0x000fe20000000058 */
[C---:B------:R-:W-:Y:S01]  /*1780*/  IMAD.U32 R93, R44.reuse, 0x10000, RZ ;  /* 0x000100002c5d7824 */ /* 0x040fe200078e00ff */
[----:B------:R-:W-:-:S02]  /*1790*/  PRMT R90, R44, 0x7632, R90 ;  /* 0x000076322c5a7816 */ /* 0x000fc4000000005a */
[----:B------:R-:W0:Y:S01]  /*17a0*/  LDS.128 R44, [R166] ;  /* 0x00000000a62c7984 */ /* 0x000e220000000c00 */
[----:B------:R-:W-:Y:S01]  /*17b0*/  FFMA R73, R79, R55, R196 ;  /* 0x000000374f497223 */ /* 0x000fe200000000c4 */
[----:B------:R-:W-:Y:S01]  /*17c0*/  FFMA R72, R78, R54, R201 ;  /* 0x000000364e487223 */ /* 0x000fe200000000c9 */
[----:B------:R-:W-:Y:S01]  /*17d0*/  FFMA R75, R77, R53, R198 ;  /* 0x000000354d4b7223 */ /* 0x000fe200000000c6 */
[----:B------:R-:W-:Y:S01]  /*17e0*/  FFMA R74, R76, R52, R199 ;  /* 0x000000344c4a7223 */ /* 0x000fe200000000c7 */
[C---:B------:R-:W-:Y:S01]  /*17f0*/  FMUL R58, R168.reuse, R69 ;  /* 0x00000045a83a7220 */ /* 0x040fe20000400000 */
[----:B------:R-:W-:Y:S01]  /*1800*/  FMUL R59, R168, R71 ;  /* 0x00000047a83b7220 */ /* 0x000fe20000400000 */
[----:B------:R-:W1:Y:S04]  /*1810*/  LDS.128 R52, [R166+0x1010] ;  /* 0x00101000a6347984 */ /* 0x000e680000000c00 */
[----:B------:R-:W2:Y:S01]  /*1820*/  LDS.128 R68, [R166+0x1000] ;  /* 0x00100000a6447984 */ /* 0x000ea20000000c00 */
[----:B------:R-:W-:-:S02]  /*1830*/  I2FP.F32.S32 R63, R102 ;  /* 0x00000066003f7245 */ /* 0x000fc40000201400 */
[----:B------:R-:W-:Y:S02]  /*1840*/  I2FP.F32.S32 R215, R92 ;  /* 0x0000005c00d77245 */ /* 0x000fe40000201400 */
[----:B------:R-:W-:Y:S02]  /*1850*/  I2FP.F32.S32 R223, R96 ;  /* 0x0000006000df7245 */ /* 0x000fe40000201400 */
[----:B------:R-:W-:Y:S02]  /*1860*/  I2FP.F32.S32 R225, R97 ;  /* 0x0000006100e17245 */ /* 0x000fe40000201400 */
[----:B------:R-:W-:Y:S02]  /*1870*/  I2FP.F32.S32 R211, R100 ;  /* 0x0000006400d37245 */ /* 0x000fe40000201400 */
[----:B------:R-:W-:Y:S02]  /*1880*/  I2FP.F32.S32 R61, R101 ;  /* 0x00000065003d7245 */ /* 0x000fe40000201400 */
[----:B------:R-:W-:-:S02]  /*1890*/  I2FP.F32.S32 R213, R103 ;  /* 0x0000006700d57245 */ /* 0x000fc40000201400 */
[----:B------:R-:W-:Y:S01]  /*18a0*/  I2FP.F32.S32 R207, R106 ;  /* 0x0000006a00cf7245 */ /* 0x000fe20000201400 */
[C---:B------:R-:W-:Y:S01]  /*18b0*/  IMAD.U32 R92, R115.reuse, 0x10000, RZ ;  /* 0x00010000735c7824 */ /* 0x040fe200078e00ff */
[----:B------:R-:W-:Y:S01]  /*18c0*/  PRMT R206, R115, 0x7632, R206 ;  /* 0x0000763273ce7816 */ /* 0x000fe200000000ce */
[----:B------:R-:W-:Y:S01]  /*18d0*/  FMUL R64, R168, R65 ;  /* 0x00000041a8407220 */ /* 0x000fe20000400000 */
        /* <DEDUP_REMOVED lines=21> */
[----:B------:R-:W-:Y:S01]  /*1a30*/  FMUL R67, R168, R209 ;  /* 0x000000d1a8437220 */ /* 0x000fe20000400000 */
[----:B------:R-:W-:-:S02]  /*1a40*/  PRMT R210, R116, 0x7632, R210 ;  /* 0x0000763274d27816 */ /* 0x000fc400000000d2 */
[----:B------:R-:W-:Y:S01]  /*1a50*/  PRMT R214, R120, 0x7632, R214 ;  /* 0x0000763278d67816 */ /* 0x000fe200000000d6 */
[----:B------:R-:W-:Y:S02]  /*1a60*/  IMAD.U32 R198, R190, 0x10000, RZ ;  /* 0x00010000bec67824 */ /* 0x000fe400078e00ff */
[----:B------:R-:W-:Y:S02]  /*1a70*/  IMAD.U32 R190, R210, 0x10000, RZ ;  /* 0x00010000d2be7824 */ /* 0x000fe400078e00ff */
[----:B------:R-:W-:Y:S01]  /*1a80*/  IMAD.U32 R123, R214, 0x10000, RZ ;  /* 0x00010000d67b7824 */ /* 0x000fe200078e00ff */
[----:B------:R-:W-:Y:S04]  /*1a90*/  STS.128 [R167], R48 ;  /* 0x00000030a7007388 */ /* 0x000fe80000000c00 */
[----:B------:R-:W-:Y:S04]  /*1aa0*/  STS.128 [R167+0x10], R56 ;  /* 0x00001038a7007388 */ /* 0x000fe80000000c00 */
[----:B------:R3:W-:Y:S04]  /*1ab0*/  STS.128 [R167+0x20], R60 ;  /* 0x0000203ca7007388 */ /* 0x0007e80000000c00 */
[----:B------:R4:W-:Y:S04]  /*1ac0*/  STS.128 [R167+0x30], R64 ;  /* 0x00003040a7007388 */ /* 0x0009e80000000c00 */
[----:B------:R-:W-:Y:S01]  /*1ad0*/  BAR.SYNC.DEFER_BLOCKING 0x0 ;  /* 0x0000000000007b1d */ /* 0x000fe20000010000 */
[----:B------:R-:W-:Y:S01]  /*1ae0*/  PRMT R205, R114, 0x7632, R205 ;  /* 0x0000763272cd7816 */ /* 0x000fe200000000cd */
[----:B------:R-:W-:Y:S01]  /*1af0*/  IMAD.U32 R196, R193, 0x10000, RZ ;  /* 0x00010000c1c47824 */ /* 0x000fe200078e00ff */
[----:B------:R-:W-:Y:S01]  /*1b00*/  PRMT R208, R117, 0x7632, R208 ;  /* 0x0000763275d07816 */ /* 0x000fe200000000d0 */
[----:B0-----:R-:W-:Y:S01]  /*1b10*/  FFMA R45, R190, R45, R123 ;  /* 0x0000002dbe2d7223 */ /* 0x001fe2000000007b */
[----:B------:R-:W-:Y:S01]  /*1b20*/  PRMT R212, R121, 0x7632, R212 ;  /* 0x0000763279d47816 */ /* 0x000fe200000000d4 */
[----:B------:R-:W-:-:S02]  /*1b30*/  IMAD.U32 R101, R116, 0x10000, RZ ;  /* 0x0001000074657824 */ /* 0x000fc400078e00ff */
[----:B------:R-:W-:Y:S01]  /*1b40*/  IMAD.U32 R120, R120, 0x10000, RZ ;  /* 0x0001000078787824 */ /* 0x000fe200078e00ff */
[----:B---3--:R-:W-:Y:S01]  /*1b50*/  FFMA R63, R81, R45, R196 ;  /* 0x0000002d513f7223 */ /* 0x008fe200000000c4 */
[----:B------:R-:W-:Y:S01]  /*1b60*/  IMAD.U32 R116, R121, 0x10000, RZ ;  /* 0x0001000079747824 */ /* 0x000fe200078e00ff */
[----:B------:R-:W-:Y:S01]  /*1b70*/  PRMT R204, R111, 0x7632, R204 ;  /* 0x000076326fcc7816 */ /* 0x000fe200000000cc */
[----:B------:R-:W-:Y:S01]  /*1b80*/  IMAD.U32 R114, R114, 0x10000, RZ ;  /* 0x0001000072727824 */ /* 0x000fe200078e00ff */
[----:B------:R-:W-:Y:S01]  /*1b90*/  FFMA R44, R101, R44, R120 ;  /* 0x0000002c652c7223 */ /* 0x000fe20000000078 */
[----:B------:R-:W-:Y:S02]  /*1ba0*/  IMAD.U32 R117, R117, 0x10000, RZ ;  /* 0x0001000075757824 */ /* 0x000fe400078e00ff */
[----:B------:R-:W-:Y:S02]  /*1bb0*/  IMAD.U32 R118, R208, 0x10000, RZ ;  /* 0x00010000d0767824 */ /* 0x000fe400078e00ff */
[----:B------:R-:W-:-:S02]  /*1bc0*/  IMAD.U32 R121, R212, 0x10000, RZ ;  /* 0x00010000d4797824 */ /* 0x000fc400078e00ff */
[----:B------:R-:W-:Y:S02]  /*1bd0*/  IMAD.U32 R203, R203, 0x10000, RZ ;  /* 0x00010000cbcb7824 */ /* 0x000fe400078e00ff */
[----:B------:R-:W-:Y:S01]  /*1be0*/  IMAD.U32 R196, R205, 0x10000, RZ ;  /* 0x00010000cdc47824 */ /* 0x000fe200078e00ff */
[----:B------:R-:W-:Y:S01]  /*1bf0*/  FFMA R47, R118, R47, R121 ;  /* 0x0000002f762f7223 */ /* 0x000fe20000000079 */
[----:B------:R-:W-:Y:S01]  /*1c00*/  FFMA R46, R117, R46, R116 ;  /* 0x0000002e752e7223 */ /* 0x000fe20000000074 */
[----:B-1----:R-:W-:Y:S01]  /*1c10*/  FFMA R56, R87, R52, R114 ;  /* 0x0000003457387223 */ /* 0x002fe20000000072 */
[----:B------:R-:W-:Y:S01]  /*1c20*/  FFMA R57, R203, R53, R196 ;  /* 0x00000035cb397223 */ /* 0x000fe200000000c4 */
[----:B------:R-:W-:Y:S01]  /*1c30*/  FFMA R60, R80, R44, R187 ;  /* 0x0000002c503c7223 */ /* 0x000fe200000000bb */
[----:B----4-:R-:W-:Y:S01]  /*1c40*/  IMAD.U32 R67, R182, 0x10000, RZ ;  /* 0x00010000b6437824 */ /* 0x010fe200078e00ff */
[----:B------:R-:W0:Y:S01]  /*1c50*/  LDS.128 R48, [R166+0x1000] ;  /* 0x00100000a6307984 */ /* 0x000e220000000c00 */
[----:B------:R-:W-:-:S02]  /*1c60*/  IMAD.U32 R111, R111, 0x10000, RZ ;  /* 0x000100006f6f7824 */ /* 0x000fc400078e00ff */
[----:B------:R-:W-:Y:S02]  /*1c70*/  IMAD.U32 R187, R204, 0x10000, RZ ;  /* 0x00010000ccbb7824 */ /* 0x000fe400078e00ff */
[----:B------:R-:W-:Y:S01]  /*1c80*/  IMAD.U32 R206, R206, 0x10000, RZ ;  /* 0x00010000cece7824 */ /* 0x000fe200078e00ff */
[----:B------:R-:W-:Y:S01]  /*1c90*/  FFMA R61, R83, R47, R198 ;  /* 0x0000002f533d7223 */ /* 0x000fe200000000c6 */
[----:B------:R-:W-:Y:S01]  /*1ca0*/  FFMA R184, R197, R46, R184 ;  /* 0x0000002ec5b87223 */ /* 0x000fe200000000b8 */
[----:B------:R-:W-:Y:S01]  /*1cb0*/  FFMA R67, R194, R57, R67 ;  /* 0x00000039c2437223 */ /* 0x000fe20000000043 */
[----:B------:R-:W-:Y:S01]  /*1cc0*/  FFMA R180, R191, R56, R180 ;  /* 0x00000038bfb47223 */ /* 0x000fe200000000b4 */
[----:B------:R-:W1:Y:S01]  /*1cd0*/  LDS.128 R44, [R166+0x1010] ;  /* 0x00101000a62c7984 */ /* 0x000e620000000c00 */
[----:B------:R-:W-:Y:S01]  /*1ce0*/  FFMA R65, R187, R55, R206 ;  /* 0x00000037bb417223 */ /* 0x000fe200000000ce */
[----:B------:R-:W-:Y:S02]  /*1cf0*/  FFMA R62, R111, R54, R92 ;  /* 0x000000366f3e7223 */ /* 0x000fe4000000005c */
[----:B------:R-:W3:Y:S04]  /*1d00*/  LDS.128 R56, [R166+0x10] ;  /* 0x00001000a6387984 */ /* 0x000ee80000000c00 */
[----:B------:R-:W4:Y:S01]  /*1d10*/  LDS.128 R52, [R166] ;  /* 0x00000000a6347984 */ /* 0x000f220000000c00 */
[----:B------:R-:W-:Y:S01]  /*1d20*/  PRMT R100, R109, 0x7632, R100 ;  /* 0x000076326d647816 */ /* 0x000fe20000000064 */
[----:B------:R-:W-:Y:S01]  /*1d30*/  FFMA R62, R192, R62, R179 ;  /* 0x0000003ec03e7223 */ /* 0x000fe200000000b3 */
[----:B------:R-:W-:Y:S01]  /*1d40*/  PRMT R103, R112, 0x7632, R103 ;  /* 0x0000763270677816 */ /* 0x000fe20000000067 */
[----:B------:R-:W-:-:S02]  /*1d50*/  IMAD.U32 R66, R105, 0x10000, RZ ;  /* 0x0001000069427824 */ /* 0x000fc400078e00ff */
[----:B------:R-:W-:Y:S01]  /*1d60*/  IMAD.U32 R179, R100, 0x10000, RZ ;  /* 0x0001000064b37824 */ /* 0x000fe200078e00ff */
[----:B------:R-:W-:Y:S01]  /*1d70*/  PLOP3.LUT P3, PT, PT, PT, UP0, 0x80, 0x0 ;  /* 0x000000000000781c */ /* 0x000fe20003f6f008 */
[----:B------:R-:W-:Y:S02]  /*1d80*/  IMAD.U32 R105, R99, 0x10000, RZ ;  /* 0x0001000063697824 */ /* 0x000fe400078e00ff */
[----:B------:R-:W-:Y:S01]  /*1d90*/  IMAD.U32 R100, R103, 0x10000, RZ ;  /* 0x0001000067647824 */ /* 0x000fe200078e00ff */
[----:B--2---:R-:W-:Y:S01]  /*1da0*/  FFMA R103, R179, R71, R66 ;  /* 0x00000047b3677223 */ /* 0x004fe20000000042 */
[----:B------:R-:W-:Y:S02]  /*1db0*/  IMAD.U32 R64, R181, 0x10000, RZ ;  /* 0x00010000b5407824 */ /* 0x000fe400078e00ff */
[----:B------:R-:W-:Y:S01]  /*1dc0*/  IMAD.U32 R109, R109, 0x10000, RZ ;  /* 0x000100006d6d7824 */ /* 0x000fe200078e00ff */
[----:B------:R-:W-:Y:S01]  /*1dd0*/  FFMA R71, R105, R69, R100 ;  /* 0x0000004569477223 */ /* 0x000fe20000000064 */
[----:B------:R-:W-:Y:S01]  /*1de0*/  IMAD.U32 R112, R112, 0x10000, RZ ;  /* 0x0001000070707824 */ /* 0x000fe200078e00ff */
[----:B------:R-:W-:Y:S01]  /*1df0*/  FFMA R69, R189, R103, R64 ;  /* 0x00000067bd457223 */ /* 0x000fe20000000040 */
[----:B------:R-:W-:Y:S01]  /*1e00*/  IMAD.U32 R99, R176, 0x10000, RZ ;  /* 0x00010000b0637824 */ /* 0x000fe200078e00ff */
[----:B------:R-:W-:Y:S01]  /*1e10*/  FFMA R70, R109, R70, R94 ;  /* 0x000000466d467223 */ /* 0x000fe2000000005e */
[----:B------:R-:W-:Y:S01]  /*1e20*/  IMAD.U32 R188, R188, 0x10000, RZ ;  /* 0x00010000bcbc7824 */ /* 0x000fe200078e00ff */
[----:B0-----:R-:W-:Y:S01]  /*1e30*/  FFMA R66, R179, R51, R66 ;  /* 0x00000033b3427223 */ /* 0x001fe20000000042 */
[----:B------:R-:W-:Y:S01]  /*1e40*/  FFMA R64, R109, R50, R94 ;  /* 0x000000326d407223 */ /* 0x000fe2000000005e */
[----:B------:R-:W-:Y:S01]  /*1e50*/  IMAD.U32 R51, R202, 0x10000, RZ ;  /* 0x00010000ca337824 */ /* 0x000fe200078e00ff */
[----:B------:R-:W-:Y:S01]  /*1e60*/  FFMA R49, R105, R49, R100 ;  /* 0x0000003169317223 */ /* 0x000fe20000000064 */
[--C-:B------:R-:W-:Y:S01]  /*1e70*/  FFMA R68, R85, R68, R112.reuse ;  /* 0x0000004455447223 */ /* 0x100fe20000000070 */
[----:B------:R-:W-:Y:S01]  /*1e80*/  IMAD.U32 R50, R115, 0x10000, RZ ;  /* 0x0001000073327824 */ /* 0x000fe200078e00ff */
[----:B------:R-:W-:Y:S01]  /*1e90*/  FFMA R48, R85, R48, R112 ;  /* 0x0000003055307223 */ /* 0x000fe20000000070 */
[----:B------:R-:W-:-:S02]  /*1ea0*/  IMAD.U32 R98, R98, 0x10000, RZ ;  /* 0x0001000062627824 */ /* 0x000fc400078e00ff */
[----:B------:R-:W-:Y:S01]  /*1eb0*/  IMAD.U32 R88, R88, 0x10000, RZ ;  /* 0x0001000058587824 */ /* 0x000fe200078e00ff */
[----:B-1----:R-:W-:Y:S01]  /*1ec0*/  FFMA R206, R187, R47, R206 ;  /* 0x0000002fbbce7223 */ /* 0x002fe200000000ce */
[----:B------:R-:W-:Y:S01]  /*1ed0*/  FFMA R46, R111, R46, R92 ;  /* 0x0000002e6f2e7223 */ /* 0x000fe2000000005c */
[----:B------:R-:W-:Y:S01]  /*1ee0*/  IMAD.U32 R47, R102, 0x10000, RZ ;  /* 0x00010000662f7824 */ /* 0x000fe200078e00ff */
[----:B------:R-:W-:Y:S01]  /*1ef0*/  FFMA R45, R203, R45, R196 ;  /* 0x0000002dcb2d7223 */ /* 0x000fe200000000c4 */
[----:B---3--:R-:W-:Y:S01]  /*1f00*/  FFMA R58, R119, R58, R104 ;  /* 0x0000003a773a7223 */ /* 0x008fe20000000068 */
[----:B------:R-:W-:Y:S01]  /*1f10*/  FFMA R44, R87, R44, R114 ;  /* 0x0000002c572c7223 */ /* 0x000fe20000000072 */
[----:B------:R-:W-:Y:S01]  /*1f20*/  IMAD.U32 R90, R90, 0x10000, RZ ;  /* 0x000100005a5a7824 */ /* 0x000fe200078e00ff */
[----:B------:R-:W-:Y:S01]  /*1f30*/  FFMA R59, R108, R59, R107 ;  /* 0x0000003b6c3b7223 */ /* 0x000fe2000000006b */
[----:B----4-:R-:W-:Y:S01]  /*1f40*/  FFMA R54, R117, R54, R116 ;  /* 0x0000003675367223 */ /* 0x010fe20000000074 */
[----:B------:R-:W-:Y:S01]  /*1f50*/  FFMA R55, R118, R55, R121 ;  /* 0x0000003776377223 */ /* 0x000fe20000000079 */
[----:B------:R-:W-:Y:S01]  /*1f60*/  FFMA R53, R190, R53, R123 ;  /* 0x00000035be357223 */ /* 0x000fe2000000007b */
[----:B------:R-:W-:Y:S01]  /*1f70*/  FFMA R52, R101, R52, R120 ;  /* 0x0000003465347223 */ /* 0x000fe20000000078 */
[----:B------:R-:W-:Y:S01]  /*1f80*/  IMAD.U32 R82, R82, 0x10000, RZ ;  /* 0x0001000052527824 */ /* 0x000fe200078e00ff */
[----:B------:R-:W-:Y:S01]  /*1f90*/  FFMA R57, R110, R57, R113 ;  /* 0x000000396e397223 */ /* 0x000fe20000000071 */
[----:B------:R-:W-:Y:S01]  /*1fa0*/  IMAD.U32 R84, R84, 0x10000, RZ ;  /* 0x0001000054547824 */ /* 0x000fe200078e00ff */
[----:B------:R-:W-:Y:S01]  /*1fb0*/  FFMA R56, R95, R56, R122 ;  /* 0x000000385f387223 */ /* 0x000fe2000000007a */
[C---:B------:R-:W-:Y:S01]  /*1fc0*/  FFMA R71, R186.reuse, R71, R99 ;  /* 0x00000047ba477223 */ /* 0x040fe20000000063 */
[----:B------:R-:W-:Y:S01]  /*1fd0*/  FFMA R85, R186, R49, R51 ;  /* 0x00000031ba557223 */ /* 0x000fe20000000033 */
        /* <DEDUP_REMOVED lines=18> */
[----:B------:R-:W-:Y:S01]  /*2100*/  IMAD.MOV.U32 R78, RZ, RZ, 0x3f800000 ;  /* 0x3f800000ff4e7424 */ /* 0x000fe200078e00ff */
[----:B------:R-:W-:Y:S01]  /*2110*/  CS2R R226, SRZ ;  /* 0x0000000000e27805 */ /* 0x000fe2000001ff00 */
[----:B------:R-:W-:Y:S01]  /*2120*/  CS2R R224, SRZ ;  /* 0x0000000000e07805 */ /* 0x000fe2000001ff00 */
[----:B------:R-:W-:Y:S01]  /*2130*/  CS2R R218, SRZ ;  /* 0x0000000000da7805 */ /* 0x000fe2000001ff00 */
[----:B------:R-:W-:Y:S01]  /*2140*/  CS2R R222, SRZ ;  /* 0x0000000000de7805 */ /* 0x000fe2000001ff00 */
[----:B------:R-:W-:Y:S01]  /*2150*/  CS2R R232, SRZ ;  /* 0x0000000000e87805 */ /* 0x000fe2000001ff00 */
[----:B------:R-:W-:Y:S01]  /*2160*/  IMAD.MOV.U32 R237, RZ, RZ, RZ ;  /* 0x000000ffffed7224 */ /* 0x000fe200078e00ff */
[----:B------:R-:W-:Y:S01]  /*2170*/  CS2R R234, SRZ ;  /* 0x0000000000ea7805 */ /* 0x000fe2000001ff00 */
[----:B------:R-:W-:Y:S01]  /*2180*/  IMAD.MOV.U32 R239, RZ, RZ, RZ ;  /* 0x000000ffffef7224 */ /* 0x000fe200078e00ff */
[----:B------:R-:W-:Y:S01]  /*2190*/  CS2R R230, SRZ ;  /* 0x0000000000e67805 */ /* 0x000fe2000001ff00 */
        /* <DEDUP_REMOVED lines=9> */
[----:B------:R-:W-:Y:S01]  /*2230*/  IMAD.MOV.U32 R79, RZ, RZ, 0x3f800000 ;  /* 0x3f800000ff4f7424 */ /* 0x000fe200078e00ff */
[----:B------:R-:W-:Y:S01]  /*2240*/  F2FP.BF16.PACK_AB R46, R75, R74 ;  /* 0x0000004a4b2e723e */ /* 0x000fe200000010ff */
[----:B------:R-:W-:Y:S01]  /*2250*/  IMAD.MOV.U32 R82, RZ, RZ, 0x3f800000 ;  /* 0x3f800000ff527424 */ /* 0x000fe200078e00ff */
[----:B------:R-:W-:Y:S01]  /*2260*/  F2FP.BF16.PACK_AB R47, R73, R72 ;  /* 0x00000048492f723e */ /* 0x000fe200000010ff */
[----:B------:R-:W-:-:S02]  /*2270*/  IMAD.MOV.U32 R89, RZ, RZ, 0x3f800000 ;  /* 0x3f800000ff597424 */ /* 0x000fc400078e00ff */
[----:B------:R-:W-:Y:S02]  /*2280*/  IMAD.MOV.U32 R84, RZ, RZ, 0x3f800000 ;  /* 0x3f800000ff547424 */ /* 0x000fe400078e00ff */
[----:B------:R-:W-:Y:S02]  /*2290*/  IMAD.MOV.U32 R86, RZ, RZ, 0x3f800000 ;  /* 0x3f800000ff567424 */ /* 0x000fe400078e00ff */
[----:B------:R-:W-:Y:S02]  /*22a0*/  IMAD.MOV.U32 R88, RZ, RZ, 0x3f800000 ;  /* 0x3f800000ff587424 */ /* 0x000fe400078e00ff */
[----:B------:R-:W-:Y:S02]  /*22b0*/  IMAD.MOV.U32 R90, RZ, RZ, 0x3f800000 ;  /* 0x3f800000ff5a7424 */ /* 0x000fe400078e00ff */
[----:B------:R-:W-:Y:S02]  /*22c0*/  IMAD.MOV.U32 R92, RZ, RZ, 0x3f800000 ;  /* 0x3f800000ff5c7424 */ /* 0x000fe400078e00ff */
        /* <DEDUP_REMOVED lines=23> */
[----:B------:R-:W-:Y:S02]  /*2440*/  IMAD.MOV.U32 R196, RZ, RZ, R74 ;  /* 0x000000ffffc47224 */ /* 0x000fe400078e004a */
[----:B------:R-:W-:-:S02]  /*2450*/  IMAD.MOV.U32 R197, RZ, RZ, R75 ;  /* 0x000000ffffc57224 */ /* 0x000fc400078e004b */
[----:B------:R-:W-:Y:S02]  /*2460*/  IMAD.MOV.U32 R193, RZ, RZ, R72 ;  /* 0x000000ffffc17224 */ /* 0x000fe400078e0048 */
[----:B------:R-:W-:Y:S02]  /*2470*/  IMAD.MOV.U32 R194, RZ, RZ, R73 ;  /* 0x000000ffffc27224 */ /* 0x000fe400078e0049 */
[----:B------:R-:W-:Y:S02]  /*2480*/  IMAD.MOV.U32 R115, RZ, RZ, R60 ;  /* 0x000000ffff737224 */ /* 0x000fe400078e003c */
[----:B------:R-:W-:Y:S02]  /*2490*/  IMAD.MOV.U32 R116, RZ, RZ, R63 ;  /* 0x000000ffff747224 */ /* 0x000fe400078e003f */
        /* <DEDUP_REMOVED lines=25> */
[----:B------:R-:W-:Y:S01]  /*2630*/  IMAD.MOV.U32 R215, RZ, RZ, R59 ;  /* 0x000000ffffd77224 */ /* 0x000fe200078e003b */
[----:B------:R-:W-:Y:S05]  /*2640*/  @P3 BRA `(.L_x_0) ;  /* 0x00001d4000003947 */ /* 0x000fea0003800000 */
[----:B------:R-:W-:Y:S01]  /*2650*/  FADD R92, R161, 1 ;  /* 0x3f800000a15c7421 */ /* 0x000fe20000000000 */
[----:B------:R-:W-:Y:S01]  /*2660*/  FADD R94, R159, 1 ;  /* 0x3f8000009f5e7421 */ /* 0x000fe20000000000 */
[----:B------:R-:W-:Y:S01]  /*2670*/  FADD R238, R174, -R127 ;  /* 0x8000007faeee7221 */ /* 0x000fe20000000000 */
[----:B------:R-:W-:Y:S01]  /*2680*/  IMAD.U32 R88, RZ, RZ, UR6 ;  /* 0x00000006ff587e24 */ /* 0x000fe2000f8e00ff */
[C---:B------:R-:W-:Y:S01]  /*2690*/  FMUL R45, R92.reuse, 0.25 ;  /* 0x3e8000005c2d7820 */ /* 0x040fe20000400000 */
[----:B------:R-:W-:Y:S01]  /*26a0*/  FSETP.GT.AND P5, PT, |R92|, 8.50705917302346158658e+37, PT ;  /* 0x7e8000005c00780b */ /* 0x000fe20003fa4200 */
[----:B------:R-:W-:Y:S01]  /*26b0*/  FADD R176, R178, -R125 ;  /* 0x8000007db2b07221 */ /* 0x000fe20000000000 */
[----:B------:R-:W-:Y:S01]  /*26c0*/  FSETP.GT.AND P4, PT, |R94|, 8.50705917302346158658e+37, PT ;  /* 0x7e8000005e00780b */ /* 0x000fe20003f84200 */
[----:B------:R-:W-:Y:S01]  /*26d0*/  FMUL R51, R238, 0.25 ;  /* 0x3e800000ee337820 */ /* 0x000fe20000400000 */
[----:B------:R-:W-:Y:S01]  /*26e0*/  FSEL R242, R45, R92, P5 ;  /* 0x0000005c2df27208 */ /* 0x000fe20002800000 */
[----:B------:R-:W-:Y:S01]  /*26f0*/  FMUL R45, R94, 0.25 ;  /* 0x3e8000005e2d7820 */ /* 0x000fe20000400000 */
[----:B------:R-:W-:Y:S01]  /*2700*/  FADD R194, R72, -R43 ;  /* 0x8000002b48c27221 */ /* 0x000fe20000000000 */
[----:B------:R-:W-:Y:S01]  /*2710*/  FADD R88, R88, 1 ;  /* 0x3f80000058587421 */ /* 0x000fe20000000000 */
[----:B------:R-:W-:Y:S01]  /*2720*/  FMUL R49, R176, 0.25 ;  /* 0x3e800000b0317820 */ /* 0x000fe20000400000 */
[----:B------:R-:W-:Y:S01]  /*2730*/  FADD R91, R160, 1 ;  /* 0x3f800000a05b7421 */ /* 0x000fe20000000000 */
[----:B------:R-:W-:Y:S01]  /*2740*/  FADD R179, R71, -R126 ;  /* 0x8000007e47b37221 */ /* 0x000fe20000000000 */
[----:B------:R-:W-:Y:S01]  /*2750*/  FSEL R240, R45, R94, P4 ;  /* 0x0000005e2df07208 */ /* 0x000fe20002000000 */
[----:B------:R-:W-:Y:S01]  /*2760*/  FADD R96, R157, 1 ;  /* 0x3f8000009d607421 */ /* 0x000fe20000000000 */
[----:B------:R-:W-:Y:S01]  /*2770*/  FSEL R238, R51, R238, P4 ;  /* 0x000000ee33ee7208 */ /* 0x000fe20002000000 */
[----:B------:R-:W-:Y:S01]  /*2780*/  FADD R120, R180, -R129 ;  /* 0x80000081b4787221 */ /* 0x000fe20000000000 */
[----:B------:R-:W-:Y:S01]  /*2790*/  FMUL R45, R194, 0.25 ;  /* 0x3e800000c22d7820 */ /* 0x000fe20000400000 */
[C---:B------:R-:W-:Y:S01]  /*27a0*/  FMUL R77, R88.reuse, 0.25 ;  /* 0x3e800000584d7820 */ /* 0x040fe20000400000 */
[----:B------:R-:W-:Y:S01]  /*27b0*/  FSETP.GT.AND P4, PT, |R88|, 8.50705917302346158658e+37, PT ;  /* 0x7e8000005800780b */ /* 0x000fe20003f84200 */
[----:B------:R-:W-:Y:S01]  /*27c0*/  FMUL R44, R179, 0.25 ;  /* 0x3e800000b32c7820 */ /* 0x000fe20000400000 */
[----:B------:R-:W-:Y:S01]  /*27d0*/  FSEL R176, R49, R176, P5 ;  /* 0x000000b031b07208 */ /* 0x000fe20002800000 */
[----:B------:R-:W-:Y:S01]  /*27e0*/  FMUL R49, R96, 0.25 ;  /* 0x3e80000060317820 */ /* 0x000fe20000400000 */
[----:B------:R-:W-:Y:S01]  /*27f0*/  FSETP.GT.AND P6, PT, |R91|, 8.50705917302346158658e+37, PT ;  /* 0x7e8000005b00780b */ /* 0x000fe20003fc4200 */
[----:B------:R-:W-:Y:S01]  /*2800*/  FMUL R51, R120, 0.25 ;  /* 0x3e80000078337820 */ /* 0x000fe20000400000 */
[----:B------:R-:W-:Y:S01]  /*2810*/  FSETP.GT.AND P5, PT, |R96|, 8.50705917302346158658e+37, PT ;  /* 0x7e8000006000780b */ /* 0x000fe20003fa4200 */
[----:B------:R-:W-:Y:S01]  /*2820*/  FADD R93, R158, 1 ;  /* 0x3f8000009e5d7421 */ /* 0x000fe20000000000 */
[----:B------:R-:W-:Y:S01]  /*2830*/  FSEL R194, R45, R194, P4 ;  /* 0x000000c22dc27208 */ /* 0x000fe20002000000 */
[----:B------:R-:W-:Y:S01]  /*2840*/  FADD R181, R69, -R128 ;  /* 0x8000008045b57221 */ /* 0x000fe20000000000 */
[----:B------:R-:W-:Y:S01]  /*2850*/  FSEL R222, R77, R88, P4 ;  /* 0x000000584dde7208 */ /* 0x000fe20002000000 */
[----:B------:R-:W-:Y:S01]  /*2860*/  IMAD.U32 R90, RZ, RZ, UR7 ;  /* 0x00000007ff5a7e24 */ /* 0x000fe2000f8e00ff */
[----:B------:R-:W-:Y:S01]  /*2870*/  FSETP.GEU.AND P4, PT, |R91|, 1.175494350822287508e-38, PT ;  /* 0x008000005b00780b */ /* 0x000fe20003f8e200 */
[----:B------:R-:W-:Y:S01]  /*2880*/  FMUL R48, R181, 0.25 ;  /* 0x3e800000b5307820 */ /* 0x000fe20000400000 */
[----:B------:R-:W-:Y:S01]  /*2890*/  FSEL R179, R44, R179, P6 ;  /* 0x000000b32cb37208 */ /* 0x000fe20003000000 */
[----:B------:R-:W-:Y:S01]  /*28a0*/  FMUL R44, R91, 0.25 ;  /* 0x3e8000005b2c7820 */ /* 0x000fe20000400000 */
[----:B------:R-:W-:Y:S01]  /*28b0*/  FSEL R236, R49, R96, P5 ;  /* 0x0000006031ec7208 */ /* 0x000fe20002800000 */
[----:B------:R-:W-:Y:S01]  /*28c0*/  FADD R217, R73, -R124 ;  /* 0x8000007c49d97221 */ /* 0x000fe20000000000 */
[----:B------:R-:W-:Y:S01]  /*28d0*/  FSEL R120, R51, R120, P5 ;  /* 0x0000007833787208 */ /* 0x000fe20002800000 */
[----:B------:R-:W-:Y:S01]  /*28e0*/  FADD R90, R90, 1 ;  /* 0x3f8000005a5a7421 */ /* 0x000fe20000000000 */
[----:B------:R-:W-:Y:S01]  /*28f0*/  FSETP.GEU.AND P5, PT, |R92|, 1.175494350822287508e-38, PT ;  /* 0x008000005c00780b */ /* 0x000fe20003fae200 */
[----:B------:R-:W-:Y:S01]  /*2900*/  FADD R95, R156, 1 ;  /* 0x3f8000009c5f7421 */ /* 0x000fe20000000000 */
[----:B------:R-:W-:Y:S01]  /*2910*/  FSEL R241, R44, R91, P6 ;  /* 0x0000005b2cf17208 */ /* 0x000fe20003000000 */
[----:B------:R-:W-:Y:S01]  /*2920*/  FMUL R44, R217, 0.25 ;  /* 0x3e800000d92c7820 */ /* 0x000fe20000400000 */
[----:B------:R-:W-:Y:S01]  /*2930*/  FSETP.GT.AND P3, PT, |R93|, 8.50705917302346158658e+37, PT ;  /* 0x7e8000005d00780b */ /* 0x000fe20003f64200 */
[----:B------:R-:W-:Y:S01]  /*2940*/  @!P4 FMUL R179, R179, 16777216 ;  /* 0x4b800000b3b3c820 */ /* 0x000fe20000400000 */
[----:B------:R-:W-:Y:S01]  /*2950*/  FMUL R219, R90, 0.25 ;  /* 0x3e8000005adb7820 */ /* 0x000fe20000400000 */
[----:B------:R-:W-:Y:S01]  /*2960*/  @!P4 FMUL R241, R241, 16777216 ;  /* 0x4b800000f1f1c820 */ /* 0x000fe20000400000 */
[----:B------:R-:W-:Y:S01]  /*2970*/  FSETP.GEU.AND P4, PT, |R96|, 1.175494350822287508e-38, PT ;  /* 0x008000006000780b */ /* 0x000fe20003f8e200 */
[----:B------:R-:W-:Y:S01]  /*2980*/  FADD R115, R67, -R130 ;  /* 0x8000008243737221 */ /* 0x000fe20000000000 */
[----:B------:R-:W-:Y:S01]  /*2990*/  FSEL R181, R48, R181, P3 ;  /* 0x000000b530b57208 */ /* 0x000fe20001800000 */
[----:B------:R-:W-:Y:S01]  /*29a0*/  FMUL R48, R93, 0.25 ;  /* 0x3e8000005d307820 */ /* 0x000fe20000400000 */
[----:B------:R-:W-:Y:S01]  /*29b0*/  FMUL R76, R95, 0.25 ;  /* 0x3e8000005f4c7820 */ /* 0x000fe20000400000 */
[----:B------:R-:W-:Y:S01]  /*29c0*/  @!P5 FMUL R242, R242, 16777216 ;  /* 0x4b800000f2f2d820 */ /* 0x000fe20000400000 */
[----:B------:R-:W-:Y:S01]  /*29d0*/  @!P5 FMUL R176, R176, 16777216 ;  /* 0x4b800000b0b0d820 */ /* 0x000fe20000400000 */
[----:B------:R-:W-:Y:S01]  /*29e0*/  FSETP.GEU.AND P5, PT, |R93|, 1.175494350822287508e-38, PT ;  /* 0x008000005d00780b */ /* 0x000fe20003fae200 */
[----:B------:R-:W-:Y:S01]  /*29f0*/  FMUL R50, R115, 0.25 ;  /* 0x3e80000073327820 */ /* 0x000fe20000400000 */
[----:B------:R-:W-:Y:S01]  /*2a00*/  FSEL R119, R48, R93, P3 ;  /* 0x0000005d30777208 */ /* 0x000fe20001800000 */
[----:B------:R-:W-:Y:S01]  /*2a10*/  FADD R79, R164, 1 ;  /* 0x3f800000a44f7421 */ /* 0x000fe20000000000 */
[----:B------:R-:W-:Y:S01]  /*2a20*/  FSETP.GT.AND P3, PT, |R90|, 8.50705917302346158658e+37, PT ;  /* 0x7e8000005a00780b */ /* 0x000fe20003f64200 */
[----:B------:R-:W-:Y:S01]  /*2a30*/  FADD R45, R63, -R38 ;  /* 0x800000263f2d7221 */ /* 0x000fe20000000000 */
[----:B------:R-:W-:Y:S01]  /*2a40*/  @!P4 FMUL R236, R236, 16777216 ;  /* 0x4b800000ececc820 */ /* 0x000fe20000400000 */
[----:B------:R-:W-:Y:S01]  /*2a50*/  @!P4 FMUL R120, R120, 16777216 ;  /* 0x4b8000007878c820 */ /* 0x000fe20000400000 */
[----:B------:R-:W-:Y:S01]  /*2a60*/  FSEL R217, R44, R217, P3 ;  /* 0x000000d92cd97208 */ /* 0x000fe20001800000 */
[----:B------:R-:W-:Y:S01]  /*2a70*/  FADD R78, R165, 1 ;  /* 0x3f800000a54e7421 */ /* 0x000fe20000000000 */
[----:B------:R-:W-:Y:S01]  /*2a80*/  FSEL R219, R219, R90, P3 ;  /* 0x0000005adbdb7208 */ /* 0x000fe20001800000 */
[----:B------:R-:W-:Y:S01]  /*2a90*/  FADD R44, R60, -R37 ;  /* 0x800000253c2c7221 */ /* 0x000fe20000000000 */
[----:B------:R-:W-:Y:S01]  /*2aa0*/  FSETP.GEU.AND P3, PT, |R94|, 1.175494350822287508e-38, PT ;  /* 0x008000005e00780b */ /* 0x000fe20003f6e200 */
[----:B------:R-:W-:Y:S01]  /*2ab0*/  @!P5 FMUL R119, R119, 16777216 ;  /* 0x4b8000007777d820 */ /* 0x000fe20000400000 */
[----:B------:R-:W-:Y:S01]  /*2ac0*/  FSETP.GEU.AND P4, PT, |R95|, 1.175494350822287508e-38, PT ;  /* 0x008000005f00780b */ /* 0x000fe20003f8e200 */
[----:B------:R-:W-:Y:S01]  /*2ad0*/  @!P5 FMUL R181, R181, 16777216 ;  /* 0x4b800000b5b5d820 */ /* 0x000fe20000400000 */
[----:B------:R-:W-:Y:S01]  /*2ae0*/  FSETP.GT.AND P6, PT, |R95|, 8.50705917302346158658e+37, PT ;  /* 0x7e8000005f00780b */ /* 0x000fe20003fc4200 */
[----:B------:R-:W-:Y:S01]  /*2af0*/  FMUL R84, R45, 0.25 ;  /* 0x3e8000002d547820 */ /* 0x000fe20000400000 */
[----:B------:R-:W-:Y:S01]  /*2b00*/  FSETP.GEU.AND P5, PT, |R90|, 1.175494350822287508e-38, PT ;  /* 0x008000005a00780b */ /* 0x000fe20003fae200 */
[----:B------:R-:W-:Y:S01]  /*2b10*/  FMUL R77, R78, 0.25 ;  /* 0x3e8000004e4d7820 */ /* 0x000fe20000400000 */
[----:B------:R-:W-:Y:S01]  /*2b20*/  FSEL R115, R50, R115, P6 ;  /* 0x0000007332737208 */ /* 0x000fe20003000000 */
[----:B------:R-:W-:Y:S01]  /*2b30*/  IMAD.U32 R86, RZ, RZ, UR4 ;  /* 0x00000004ff567e24 */ /* 0x000fe2000f8e00ff */
[----:B------:R-:W-:Y:S01]  /*2b40*/  FSEL R239, R76, R95, P6 ;  /* 0x0000005f4cef7208 */ /* 0x000fe20003000000 */
[----:B------:R-:W-:Y:S01]  /*2b50*/  FMUL R76, R79, 0.25 ;  /* 0x3e8000004f4c7820 */ /* 0x000fe20000400000 */
[----:B------:R-:W-:Y:S01]  /*2b60*/  FSETP.GT.AND P6, PT, |R78|, 8.50705917302346158658e+37, PT ;  /* 0x7e8000004e00780b */ /* 0x000fe20003fc4200 */
[----:B------:R-:W-:Y:S01]  /*2b70*/  @!P3 FMUL R240, R240, 16777216 ;  /* 0x4b800000f0f0b820 */ /* 0x000fe20000400000 */
[----:B------:R-:W-:Y:S01]  /*2b80*/  @!P3 FMUL R238, R238, 16777216 ;  /* 0x4b800000eeeeb820 */ /* 0x000fe20000400000 */
[----:B------:R-:W-:Y:S01]  /*2b90*/  FSETP.GEU.AND P3, PT, |R88|, 1.175494350822287508e-38, PT ;  /* 0x008000005800780b */ /* 0x000fe20003f6e200 */
[----:B------:R-:W-:Y:S01]  /*2ba0*/  @!P4 FMUL R239, R239, 16777216 ;  /* 0x4b800000efefc820 */ /* 0x000fe20000400000 */
[----:B------:R-:W-:Y:S01]  /*2bb0*/  @!P4 FMUL R115, R115, 16777216 ;  /* 0x4b8000007373c820 */ /* 0x000fe20000400000 */
[----:B------:R-:W-:Y:S01]  /*2bc0*/  FSETP.GEU.AND P4, PT, |R79|, 1.175494350822287508e-38, PT ;  /* 0x008000004f00780b */ /* 0x000fe20003f8e200 */
[----:B------:R-:W-:Y:S01]  /*2bd0*/  @!P5 FMUL R219, R219, 16777216 ;  /* 0x4b800000dbdbd820 */ /* 0x000fe20000400000 */
[----:B------:R-:W-:Y:S01]  /*2be0*/  @!P5 FMUL R217, R217, 16777216 ;  /* 0x4b800000d9d9d820 */ /* 0x000fe20000400000 */
[----:B------:R-:W-:Y:S01]  /*2bf0*/  FSETP.GT.AND P5, PT, |R79|, 8.50705917302346158658e+37, PT ;  /* 0x7e8000004f00780b */ /* 0x000fe20003fa4200 */
[----:B------:R-:W-:Y:S01]  /*2c00*/  FMUL R99, R44, 0.25 ;  /* 0x3e8000002c637820 */ /* 0x000fe20000400000 */
[----:B------:R-:W-:Y:S01]  /*2c10*/  FADD R82, R163, 1 ;  /* 0x3f800000a3527421 */ /* 0x000fe20000000000 */
[----:B------:R-:W-:Y:S01]  /*2c20*/  IMAD.U32 R100, RZ, RZ, UR5 ;  /* 0x00000005ff647e24 */ /* 0x000fe2000f8e00ff */
[----:B------:R-:W-:Y:S01]  /*2c30*/  FSEL R237, R76, R79, P5 ;  /* 0x0000004f4ced7208 */ /* 0x000fe20002800000 */
[----:B------:R-:W-:Y:S01]  /*2c40*/  FADD R89, R162, 1 ;  /* 0x3f800000a2597421 */ /* 0x000fe20000000000 */
[----:B------:R-:W-:Y:S01]  /*2c50*/  FSEL R117, R84, R45, P5 ;  /* 0x0000002d54757208 */ /* 0x000fe20002800000 */
[----:B------:R-:W-:Y:S01]  /*2c60*/  FADD R49, R61, -R40 ;  /* 0x800000283d317221 */ /* 0x000fe20000000000 */
[----:B------:R-:W-:Y:S01]  /*2c70*/  FSEL R208, R77, R78, P6 ;  /* 0x0000004e4dd07208 */ /* 0x000fe20003000000 */
[----:B------:R-:W-:Y:S01]  /*2c80*/  FADD R84, R86, 1 ;  /* 0x3f80000056547421 */ /* 0x000fe20000000000 */
[----:B------:R-:W-:Y:S01]  /*2c90*/  @!P3 FMUL R222, R222, 16777216 ;  /* 0x4b800000dedeb820 */ /* 0x000fe20000400000 */
[----:B------:R-:W-:Y:S01]  /*2ca0*/  @!P3 FMUL R194, R194, 16777216 ;  /* 0x4b800000c2c2b820 */ /* 0x000fe20000400000 */
[----:B------:R-:W-:Y:S01]  /*2cb0*/  FSEL R116, R99, R44, P6 ;  /* 0x0000002c63747208 */ /* 0x000fe20003000000 */
[----:B------:R-:W-:Y:S01]  /*2cc0*/  FMUL R77, R82, 0.25 ;  /* 0x3e800000524d7820 */ /* 0x000fe20000400000 */
[----:B------:R-:W-:Y:S01]  /*2cd0*/  FADD R86, R100, 1 ;  /* 0x3f80000064567421 */ /* 0x000fe20000000000 */
[----:B------:R-:W-:Y:S01]  /*2ce0*/  FSETP.GEU.AND P3, PT, |R78|, 1.175494350822287508e-38, PT ;  /* 0x008000004e00780b */ /* 0x000fe20003f6e200 */
[----:B------:R-:W-:Y:S01]  /*2cf0*/  @!P4 FMUL R237, R237, 16777216 ;  /* 0x4b800000ededc820 */ /* 0x000fe20000400000 */
[----:B------:R-:W-:Y:S01]  /*2d00*/  FSETP.GT.AND P6, PT, |R82|, 8.50705917302346158658e+37, PT ;  /* 0x7e8000005200780b */ /* 0x000fe20003fc4200 */
[----:B------:R-:W-:Y:S01]  /*2d10*/  @!P4 FMUL R117, R117, 16777216 ;  /* 0x4b8000007575c820 */ /* 0x000fe20000400000 */
[----:B------:R-:W-:Y:S01]  /*2d20*/  FMUL R76, R89, 0.25 ;  /* 0x3e800000594c7820 */ /* 0x000fe20000400000 */
[----:B------:R-:W-:Y:S01]  /*2d30*/  FMUL R100, R49, 0.25 ;  /* 0x3e80000031647820 */ /* 0x000fe20000400000 */
[C---:B------:R-:W-:Y:S01]  /*2d40*/  FSETP.GT.AND P5, PT, |R89|.reuse, 8.50705917302346158658e+37, PT ;  /* 0x7e8000005900780b */ /* 0x040fe20003fa4200 */
[----:B------:R-:W-:Y:S01]  /*2d50*/  FADD R48, R184, -R39 ;  /* 0x80000027b8307221 */ /* 0x000fe20000000000 */
[----:B------:R-:W-:Y:S01]  /*2d60*/  FSETP.GEU.AND P4, PT, |R89|, 1.175494350822287508e-38, PT ;  /* 0x008000005900780b */ /* 0x000fe20003f8e200 */
[----:B------:R-:W-:Y:S01]  /*2d70*/  FADD R98, R155, 1 ;  /* 0x3f8000009b627421 */ /* 0x000fe20000000000 */
[----:B------:R-:W-:Y:S01]  /*2d80*/  FSEL R234, R77, R82, P6 ;  /* 0x000000524dea7208 */ /* 0x000fe20003000000 */
[----:B------:R-:W-:Y:S01]  /*2d90*/  FMUL R77, R84, 0.25 ;  /* 0x3e800000544d7820 */ /* 0x000fe20000400000 */
[----:B------:R-:W-:Y:S01]  /*2da0*/  FSEL R235, R76, R89, P5 ;  /* 0x000000594ceb7208 */ /* 0x000fe20002800000 */
[----:B------:R-:W-:Y:S01]  /*2db0*/  FMUL R99, R48, 0.25 ;  /* 0x3e80000030637820 */ /* 0x000fe20000400000 */
[----:B------:R-:W-:Y:S01]  /*2dc0*/  FSEL R121, R100, R49, P5 ;  /* 0x0000003164797208 */ /* 0x000fe20002800000 */
[----:B------:R-:W-:Y:S01]  /*2dd0*/  FADD R52, R62, -R131 ;  /* 0x800000833e347221 */ /* 0x000fe20000000000 */
[----:B------:R-:W-:Y:S01]  /*2de0*/  FSETP.GT.AND P5, PT, |R84|, 8.50705917302346158658e+37, PT ;  /* 0x7e8000005400780b */ /* 0x000fe20003fa4200 */
[----:B------:R-:W-:Y:S01]  /*2df0*/  FADD R51, R75, -R42 ;  /* 0x8000002a4b337221 */ /* 0x000fe20000000000 */
[----:B------:R-:W-:Y:S01]  /*2e00*/  FSEL R118, R99, R48, P6 ;  /* 0x0000003063767208 */ /* 0x000fe20003000000 */
[----:B------:R-:W-:Y:S01]  /*2e10*/  FMUL R105, R52, 0.25 ;  /* 0x3e80000034697820 */ /* 0x000fe20000400000 */
[----:B------:R-:W-:Y:S01]  /*2e20*/  FSEL R220, R77, R84, P5 ;  /* 0x000000544ddc7208 */ /* 0x000fe20002800000 */
[----:B------:R-:W-:Y:S01]  /*2e30*/  FMUL R77, R98, 0.25 ;  /* 0x3e800000624d7820 */ /* 0x000fe20000400000 */
[----:B------:R-:W-:Y:S01]  /*2e40*/  FADD R50, R74, -R41 ;  /* 0x800000294a327221 */ /* 0x000fe20000000000 */
[----:B------:R-:W-:Y:S01]  /*2e50*/  FSETP.GT.AND P6, PT, |R98|, 8.50705917302346158658e+37, PT ;  /* 0x7e8000006200780b */ /* 0x000fe20003fc4200 */
[----:B------:R-:W-:Y:S01]  /*2e60*/  @!P3 FMUL R208, R208, 16777216 ;  /* 0x4b800000d0d0b820 */ /* 0x000fe20000400000 */
[----:B------:R-:W-:Y:S01]  /*2e70*/  @!P3 FMUL R116, R116, 16777216 ;  /* 0x4b8000007474b820 */ /* 0x000fe20000400000 */
[----:B------:R-:W-:Y:S01]  /*2e80*/  FSETP.GEU.AND P3, PT, |R82|, 1.175494350822287508e-38, PT ;  /* 0x008000005200780b */ /* 0x000fe20003f6e200 */
[----:B------:R-:W-:Y:S01]  /*2e90*/  FMUL R102, R51, 0.25 ;  /* 0x3e80000033667820 */ /* 0x000fe20000400000 */
[----:B------:R-:W-:Y:S01]  /*2ea0*/  @!P4 FMUL R235, R235, 16777216 ;  /* 0x4b800000ebebc820 */ /* 0x000fe20000400000 */
[----:B------:R-:W-:Y:S01]  /*2eb0*/  @!P4 FMUL R121, R121, 16777216 ;  /* 0x4b8000007979c820 */ /* 0x000fe20000400000 */
[----:B------:R-:W-:Y:S01]  /*2ec0*/  FSETP.GT.AND P4, PT, |R86|, 8.50705917302346158658e+37, PT ;  /* 0x7e8000005600780b */ /* 0x000fe20003f84200 */
[----:B------:R-:W-:Y:S01]  /*2ed0*/  IMAD.U32 R106, RZ, RZ, UR11 ;  /* 0x0000000bff6a7e24 */ /* 0x000fe2000f8e00ff */
[----:B------:R-:W-:Y:S01]  /*2ee0*/  FMUL R99, R50, 0.25 ;  /* 0x3e80000032637820 */ /* 0x000fe20000400000 */
[----:B------:R-:W-:Y:S01]  /*2ef0*/  FSEL R232, R77, R98, P6 ;  /* 0x000000624de87208 */ /* 0x000fe20003000000 */
[----:B------:R-:W-:Y:S01]  /*2f00*/  FADD R97, R154, 1 ;  /* 0x3f8000009a617421 */ /* 0x000fe20000000000 */
[----:B------:R-:W-:Y:S01]  /*2f10*/  FSEL R122, R105, R52, P6 ;  /* 0x00000034697a7208 */ /* 0x000fe20003000000 */
[----:B------:R-:W-:Y:S01]  /*2f20*/  FADD R53, R65, -R132 ;  /* 0x8000008441357221 */ /* 0x000fe20000000000 */
[----:B------:R-:W-:Y:S01]  /*2f30*/  FSETP.GEU.AND P6, PT, |R84|, 1.175494350822287508e-38, PT ;  /* 0x008000005400780b */ /* 0x000fe20003fce200 */
[----:B------:R-:W-:Y:S01]  /*2f40*/  IMAD.U32 R101, RZ, RZ, UR8 ;  /* 0x00000008ff657e24 */ /* 0x000fe2000f8e00ff */
[----:B------:R-:W-:Y:S01]  /*2f50*/  FSEL R197, R102, R51, P4 ;  /* 0x0000003366c57208 */ /* 0x000fe20002000000 */
[----:B------:R-:W-:Y:S01]  /*2f60*/  FADD R102, R106, 1 ;  /* 0x3f8000006a667421 */ /* 0x000fe20000000000 */
[----:B------:R-:W-:Y:S01]  /*2f70*/  FSEL R196, R99, R50, P5 ;  /* 0x0000003263c47208 */ /* 0x000fe20002800000 */
[----:B------:R-:W-:Y:S01]  /*2f80*/  FMUL R76, R97, 0.25 ;  /* 0x3e800000614c7820 */ /* 0x000fe20000400000 */
[----:B------:R-:W-:Y:S01]  /*2f90*/  FMUL R106, R53, 0.25 ;  /* 0x3e800000356a7820 */ /* 0x000fe20000400000 */
[----:B------:R-:W-:Y:S01]  /*2fa0*/  FSETP.GT.AND P5, PT, |R97|, 8.50705917302346158658e+37, PT ;  /* 0x7e8000006100780b */ /* 0x000fe20003fa4200 */
[----:B------:R-:W-:Y:S01]  /*2fb0*/  FADD R99, R101, 1 ;  /* 0x3f80000065637421 */ /* 0x000fe20000000000 */
[----:B------:R-:W-:Y:S01]  /*2fc0*/  FADD R54, R80, -R133 ;  /* 0x8000008550367221 */ /* 0x000fe20000000000 */
[----:B------:R-:W-:Y:S01]  /*2fd0*/  @!P3 FMUL R234, R234, 16777216 ;  /* 0x4b800000eaeab820 */ /* 0x000fe20000400000 */
[----:B------:R-:W-:Y:S01]  /*2fe0*/  FSEL R233, R76, R97, P5 ;  /* 0x000000614ce97208 */ /* 0x000fe20002800000 */
[----:B------:R-:W-:Y:S01]  /*2ff0*/  @!P3 FMUL R118, R118, 16777216 ;  /* 0x4b8000007676b820 */ /* 0x000fe20000400000 */
[----:B------:R-:W-:Y:S01]  /*3000*/  FSEL R229, R106, R53, P5 ;  /* 0x000000356ae57208 */ /* 0x000fe20002800000 */
[----:B------:R-:W-:Y:S01]  /*3010*/  IMAD.U32 R104, RZ, RZ, UR10 ;  /* 0x0000000aff687e24 */ /* 0x000fe2000f8e00ff */
[C---:B------:R-:W-:Y:S01]  /*3020*/  FSETP.GEU.AND P5, PT, |R99|.reuse, 1.175494350822287508e-38, PT ;  /* 0x008000006300780b */ /* 0x040fe20003fae200 */
[----:B------:R-:W-:Y:S01]  /*3030*/  FMUL R77, R54, 0.25 ;  /* 0x3e800000364d7820 */ /* 0x000fe20000400000 */
[----:B------:R-:W-:Y:S01]  /*3040*/  FSETP.GEU.AND P3, PT, |R98|, 1.175494350822287508e-38, PT ;  /* 0x008000006200780b */ /* 0x000fe20003f6e200 */
[----:B------:R-:W-:Y:S01]  /*3050*/  @!P6 FMUL R220, R220, 16777216 ;  /* 0x4b800000dcdce820 */ /* 0x000fe20000400000 */
[----:B------:R-:W-:Y:S01]  /*3060*/  @!P6 FMUL R196, R196, 16777216 ;  /* 0x4b800000c4c4e820 */ /* 0x000fe20000400000 */
[C---:B------:R-:W-:Y:S01]  /*3070*/  FMUL R218, R99.reuse, 0.25 ;  /* 0x3e80000063da7820 */ /* 0x040fe20000400000 */
[----:B------:R-:W-:Y:S01]  /*3080*/  FSETP.GT.AND P6, PT, |R99|, 8.50705917302346158658e+37, PT ;  /* 0x7e8000006300780b */ /* 0x000fe20003fc4200 */
[----:B------:R-:W-:Y:S01]  /*3090*/  FMUL R203, R86, 0.25 ;  /* 0x3e80000056cb7820 */ /* 0x000fe20000400000 */
[----:B------:R-:W-:Y:S01]  /*30a0*/  FADD R101, R104, 1 ;  /* 0x3f80000068657421 */ /* 0x000fe20000000000 */
[----:B------:R-:W-:Y:S01]  /*30b0*/  IMAD.U32 R103, RZ, RZ, UR9 ;  /* 0x00000009ff677e24 */ /* 0x000fe2000f8e00ff */
[----:B------:R-:W-:Y:S01]  /*30c0*/  FSEL R218, R218, R99, P6 ;  /* 0x00000063dada7208 */ /* 0x000fe20003000000 */
[----:B------:R-:W-:Y:S01]  /*30d0*/  IMAD.U32 R113, RZ, RZ, UR12 ;  /* 0x0000000cff717e24 */ /* 0x000fe2000f8e00ff */
[----:B------:R-:W-:Y:S01]  /*30e0*/  FSEL R216, R77, R54, P6 ;  /* 0x000000364dd87208 */ /* 0x000fe20003000000 */
[----:B------:R-:W-:Y:S01]  /*30f0*/  FADD R56, R70, -R135 ;  /* 0x8000008746387221 */ /* 0x000fe20000000000 */
[----:B------:R-:W-:Y:S01]  /*3100*/  FSEL R203, R203, R86, P4 ;  /* 0x00000056cbcb7208 */ /* 0x000fe20002000000 */
[----:B------:R-:W-:Y:S01]  /*3110*/  FADD R100, R103, 1 ;  /* 0x3f80000067647421 */ /* 0x000fe20000000000 */
[----:B------:R-:W-:Y:S01]  /*3120*/  FSETP.GEU.AND P6, PT, |R101|, 1.175494350822287508e-38, PT ;  /* 0x008000006500780b */ /* 0x000fe20003fce200 */
[----:B------:R-:W-:Y:S01]  /*3130*/  FADD R103, R113, 1 ;  /* 0x3f80000071677421 */ /* 0x000fe20000000000 */
[----:B------:R-:W-:Y:S01]  /*3140*/  FSETP.GEU.AND P4, PT, |R97|, 1.175494350822287508e-38, PT ;  /* 0x008000006100780b */ /* 0x000fe20003f8e200 */
[----:B------:R-:W-:Y:S01]  /*3150*/  FMUL R113, R56, 0.25 ;  /* 0x3e80000038717820 */ /* 0x000fe20000400000 */
[C---:B------:R-:W-:Y:S01]  /*3160*/  FMUL R230, R101.reuse, 0.25 ;  /* 0x3e80000065e67820 */ /* 0x040fe20000400000 */
[----:B------:R-:W-:Y:S01]  /*3170*/  @!P5 FMUL R218, R218, 16777216 ;  /* 0x4b800000dadad820 */ /* 0x000fe20000400000 */
[----:B------:R-:W-:Y:S01]  /*3180*/  @!P5 FMUL R216, R216, 16777216 ;  /* 0x4b800000d8d8d820 */ /* 0x000fe20000400000 */
[----:B------:R-:W-:Y:S01]  /*3190*/  @!P3 FMUL R232, R232, 16777216 ;  /* 0x4b800000e8e8b820 */ /* 0x000fe20000400000 */
[----:B------:R-:W-:Y:S01]  /*31a0*/  @!P3 FMUL R122, R122, 16777216 ;  /* 0x4b8000007a7ab820 */ /* 0x000fe20000400000 */
[----:B------:R-:W-:Y:S01]  /*31b0*/  FSETP.GT.AND P5, PT, |R101|, 8.50705917302346158658e+37, PT ;  /* 0x7e8000006500780b */ /* 0x000fe20003fa4200 */
[----:B------:R-:W-:Y:S01]  /*31c0*/  FADD R57, R83, -R136 ;  /* 0x8000008853397221 */ /* 0x000fe20000000000 */
[----:B------:R-:W-:Y:S01]  /*31d0*/  FSETP.GEU.AND P3, PT, |R86|, 1.175494350822287508e-38, PT ;  /* 0x008000005600780b */ /* 0x000fe20003f6e200 */
[----:B------:R-:W-:Y:S01]  /*31e0*/  IMAD.U32 R114, RZ, RZ, UR13 ;  /* 0x0000000dff727e24 */ /* 0x000fe2000f8e00ff */
[----:B------:R-:W-:Y:S01]  /*31f0*/  FSEL R230, R230, R101, P5 ;  /* 0x00000065e6e67208 */ /* 0x000fe20002800000 */
[----:B------:R-:W-:Y:S01]  /*3200*/  FMUL R76, R57, 0.25 ;  /* 0x3e800000394c7820 */ /* 0x000fe20000400000 */
[----:B------:R-:W-:Y:S01]  /*3210*/  FSEL R214, R113, R56, P5 ;  /* 0x0000003871d67208 */ /* 0x000fe20002800000 */
[C---:B------:R-:W-:Y:S01]  /*3220*/  FMUL R231, R102.reuse, 0.25 ;  /* 0x3e80000066e77820 */ /* 0x040fe20000400000 */
[----:B------:R-:W-:Y:S01]  /*3230*/  FSETP.GEU.AND P5, PT, |R102|, 1.175494350822287508e-38, PT ;  /* 0x008000006600780b */ /* 0x000fe20003fae200 */
[----:B------:R-:W-:Y:S01]  /*3240*/  @!P6 FMUL R230, R230, 16777216 ;  /* 0x4b800000e6e6e820 */ /* 0x000fe20000400000 */
[----:B------:R-:W-:Y:S01]  /*3250*/  FADD R55, R81, -R134 ;  /* 0x8000008651377221 */ /* 0x000fe20000000000 */
[----:B------:R-:W-:Y:S01]  /*3260*/  @!P6 FMUL R214, R214, 16777216 ;  /* 0x4b800000d6d6e820 */ /* 0x000fe20000400000 */
[----:B------:R-:W-:Y:S01]  /*3270*/  @!P4 FMUL R233, R233, 16777216 ;  /* 0x4b800000e9e9c820 */ /* 0x000fe20000400000 */
[----:B------:R-:W-:Y:S01]  /*3280*/  @!P4 FMUL R229, R229, 16777216 ;  /* 0x4b800000e5e5c820 */ /* 0x000fe20000400000 */
[----:B------:R-:W-:Y:S01]  /*3290*/  FSETP.GT.AND P6, PT, |R102|, 8.50705917302346158658e+37, PT ;  /* 0x7e8000006600780b */ /* 0x000fe20003fc4200 */
[----:B------:R-:W-:Y:S01]  /*32a0*/  FADD R198, R58, -R137 ;  /* 0x800000893ac67221 */ /* 0x000fe20000000000 */
[----:B------:R-:W-:Y:S01]  /*32b0*/  FSETP.GEU.AND P4, PT, |R100|, 1.175494350822287508e-38, PT ;  /* 0x008000006400780b */ /* 0x000fe20003f8e200 */
[----:B------:R-:W-:Y:S01]  /*32c0*/  IMAD.U32 R123, RZ, RZ, UR14 ;  /* 0x0000000eff7b7e24 */ /* 0x000fe2000f8e00ff */
[----:B------:R-:W-:Y:S01]  /*32d0*/  FADD R104, R114, 1 ;  /* 0x3f80000072687421 */ /* 0x000fe20000000000 */
[----:B------:R-:W-:Y:S01]  /*32e0*/  FMUL R114, R55, 0.25 ;  /* 0x3e80000037727820 */ /* 0x000fe20000400000 */
[----:B------:R-:W-:Y:S01]  /*32f0*/  @!P3 FMUL R203, R203, 16777216 ;  /* 0x4b800000cbcbb820 */ /* 0x000fe20000400000 */
[----:B------:R-:W-:Y:S01]  /*3300*/  @!P3 FMUL R197, R197, 16777216 ;  /* 0x4b800000c5c5b820 */ /* 0x000fe20000400000 */
[----:B------:R-:W-:Y:S01]  /*3310*/  FMUL R215, R100, 0.25 ;  /* 0x3e80000064d77820 */ /* 0x000fe20000400000 */
[----:B------:R-:W-:Y:S01]  /*3320*/  FSEL R231, R231, R102, P6 ;  /* 0x00000066e7e77208 */ /* 0x000fe20003000000 */
[----:B------:R-:W-:Y:S01]  /*3330*/  FMUL R77, R198, 0.25 ;  /* 0x3e800000c64d7820 */ /* 0x000fe20000400000 */
[----:B------:R-:W-:Y:S01]  /*3340*/  FSEL R213, R76, R57, P6 ;  /* 0x000000394cd57208 */ /* 0x000fe20003000000 */
[C---:B------:R-:W-:Y:S01]  /*3350*/  FMUL R76, R103.reuse, 0.25 ;  /* 0x3e800000674c7820 */ /* 0x040fe20000400000 */
[----:B------:R-:W-:Y:S01]  /*3360*/  FSETP.GT.AND P3, PT, |R100|, 8.50705917302346158658e+37, PT ;  /* 0x7e8000006400780b */ /* 0x000fe20003f64200 */
[----:B------:R-:W-:Y:S01]  /*3370*/  FADD R200, R186, -R139 ;  /* 0x8000008bbac87221 */ /* 0x000fe20000000000 */
[----:B------:R-:W-:Y:S01]  /*3380*/  FSETP.GT.AND P6, PT, |R103|, 8.50705917302346158658e+37, PT ;  /* 0x7e8000006700780b */ /* 0x000fe20003fc4200 */
[----:B------:R-:W-:Y:S01]  /*3390*/  FADD R105, R123, 1 ;  /* 0x3f8000007b697421 */ /* 0x000fe20000000000 */
[----:B------:R-:W-:Y:S01]  /*33a0*/  FSEL R215, R215, R100, P3 ;  /* 0x00000064d7d77208 */ /* 0x000fe20001800000 */
[----:B------:R-:W-:Y:S01]  /*33b0*/  @!P5 FMUL R231, R231, 16777216 ;  /* 0x4b800000e7e7d820 */ /* 0x000fe20000400000 */
[----:B------:R-:W-:Y:S01]  /*33c0*/  FSEL R205, R114, R55, P3 ;  /* 0x0000003772cd7208 */ /* 0x000fe20001800000 */
[----:B------:R-:W-:Y:S01]  /*33d0*/  @!P5 FMUL R213, R213, 16777216 ;  /* 0x4b800000d5d5d820 */ /* 0x000fe20000400000 */
[C---:B------:R-:W-:Y:S01]  /*33e0*/  FMUL R113, R104.reuse, 0.25 ;  /* 0x3e80000068717820 */ /* 0x040fe20000400000 */
[----:B------:R-:W-:Y:S01]  /*33f0*/  FADD R199, R187, -R138 ;  /* 0x8000008abbc77221 */ /* 0x000fe20000000000 */
[----:B------:R-:W-:Y:S01]  /*3400*/  FADD R108, R153, 1 ;  /* 0x3f800000996c7421 */ /* 0x000fe20000000000 */
[----:B------:R-:W-:Y:S01]  /*3410*/  FSETP.GT.AND P5, PT, |R104|, 8.50705917302346158658e+37, PT ;  /* 0x7e8000006800780b */ /* 0x000fe20003fa4200 */
[----:B------:R-:W-:Y:S01]  /*3420*/  FADD R202, R66, -R141 ;  /* 0x8000008d42ca7221 */ /* 0x000fe20000000000 */
[----:B------:R-:W-:Y:S01]  /*3430*/  FSEL R227, R76, R103, P6 ;  /* 0x000000674ce37208 */ /* 0x000fe20003000000 */
[----:B------:R-:W-:Y:S01]  /*3440*/  FMUL R123, R200, 0.25 ;  /* 0x3e800000c87b7820 */ /* 0x000fe20000400000 */
[----:B------:R-:W-:Y:S01]  /*3450*/  FSEL R212, R77, R198, P6 ;  /* 0x000000c64dd47208 */ /* 0x000fe20003000000 */
[C---:B------:R-:W-:Y:S01]  /*3460*/  FMUL R76, R105.reuse, 0.25 ;  /* 0x3e800000694c7820 */ /* 0x040fe20000400000 */
[----:B------:R-:W-:Y:S01]  /*3470*/  FADD R107, R152, 1 ;  /* 0x3f800000986b7421 */ /* 0x000fe20000000000 */
[----:B------:R-:W-:Y:S01]  /*3480*/  FSETP.GT.AND P6, PT, |R105|, 8.50705917302346158658e+37, PT ;  /* 0x7e8000006900780b */ /* 0x000fe20003fc4200 */
[----:B------:R-:W-:Y:S01]  /*3490*/  @!P4 FMUL R215, R215, 16777216 ;  /* 0x4b800000d7d7c820 */ /* 0x000fe20000400000 */
[----:B------:R-:W-:Y:S01]  /*34a0*/  @!P4 FMUL R205, R205, 16777216 ;  /* 0x4b800000cdcdc820 */ /* 0x000fe20000400000 */
[----:B------:R-:W-:Y:S01]  /*34b0*/  FMUL R106, R199, 0.25 ;  /* 0x3e800000c76a7820 */ /* 0x000fe20000400000 */
[----:B------:R-:W-:Y:S01]  /*34c0*/  FSEL R226, R113, R104, P5 ;  /* 0x0000006871e27208 */ /* 0x000fe20002800000 */
[----:B------:R-:W-:Y:S01]  /*34d0*/  FADD R201, R85, -R142 ;  /* 0x8000008e55c97221 */ /* 0x000fe20000000000 */
[----:B------:R-:W-:Y:S01]  /*34e0*/  FSETP.GEU.AND P4, PT, |R108|, 1.175494350822287508e-38, PT ;  /* 0x008000006c00780b */ /* 0x000fe20003f8e200 */
[----:B------:R-:W-:Y:S01]  /*34f0*/  FMUL R113, R202, 0.25 ;  /* 0x3e800000ca717820 */ /* 0x000fe20000400000 */
[C---:B------:R-:W-:Y:S01]  /*3500*/  FSETP.GT.AND P3, PT, |R108|.reuse, 8.50705917302346158658e+37, PT ;  /* 0x7e8000006c00780b */ /* 0x040fe20003f64200 */
[----:B------:R-:W-:Y:S01]  /*3510*/  FMUL R77, R108, 0.25 ;  /* 0x3e8000006c4d7820 */ /* 0x000fe20000400000 */
[----:B------:R-:W-:Y:S01]  /*3520*/  FSEL R223, R76, R105, P6 ;  /* 0x000000694cdf7208 */ /* 0x000fe20003000000 */
[----:B------:R-:W-:Y:S01]  /*3530*/  FADD R110, R151, 1 ;  /* 0x3f800000976e7421 */ /* 0x000fe20000000000 */
[----:B------:R-:W-:Y:S01]  /*3540*/  FSEL R210, R123, R200, P6 ;  /* 0x000000c87bd27208 */ /* 0x000fe20003000000 */
[----:B------:R-:W-:Y:S01]  /*3550*/  FADD R204, R64, -R143 ;  /* 0x8000008f40cc7221 */ /* 0x000fe20000000000 */
[C---:B------:R-:W-:Y:S01]  /*3560*/  FSETP.GEU.AND P6, PT, |R107|.reuse, 1.175494350822287508e-38, PT ;  /* 0x008000006b00780b */ /* 0x040fe20003fce200 */
[----:B------:R-:W-:Y:S01]  /*3570*/  FMUL R76, R107, 0.25 ;  /* 0x3e8000006b4c7820 */ /* 0x000fe20000400000 */
[----:B------:R-:W-:Y:S01]  /*3580*/  FSEL R211, R106, R199, P5 ;  /* 0x000000c76ad37208 */ /* 0x000fe20002800000 */
[----:B------:R-:W-:Y:S01]  /*3590*/  FMUL R114, R201, 0.25 ;  /* 0x3e800000c9727820 */ /* 0x000fe20000400000 */
[----:B------:R-:W-:Y:S01]  /*35a0*/  FSETP.GT.AND P5, PT, |R107|, 8.50705917302346158658e+37, PT ;  /* 0x7e8000006b00780b */ /* 0x000fe20003fa4200 */
[----:B------:R-:W-:Y:S01]  /*35b0*/  FMUL R123, R204, 0.25 ;  /* 0x3e800000cc7b7820 */ /* 0x000fe20000400000 */
[----:B------:R-:W-:Y:S01]  /*35c0*/  FSEL R182, R113, R202, P3 ;  /* 0x000000ca71b67208 */ /* 0x000fe20001800000 */
[----:B------:R-:W-:Y:S01]  /*35d0*/  FMUL R113, R110, 0.25 ;  /* 0x3e8000006e717820 */ /* 0x000fe20000400000 */
[----:B------:R-:W-:Y:S01]  /*35e0*/  FSEL R106, R77, R108, P3 ;  /* 0x0000006c4d6a7208 */ /* 0x000fe20001800000 */
[----:B------:R-:W-:Y:S01]  /*35f0*/  FADD R109, R150, 1 ;  /* 0x3f800000966d7421 */ /* 0x000fe20000000000 */
[----:B------:R-:W-:Y:S01]  /*3600*/  FSETP.GT.AND P3, PT, |R110|, 8.50705917302346158658e+37, PT ;  /* 0x7e8000006e00780b */ /* 0x000fe20003f64200 */
[----:B------:R-:W-:Y:S01]  /*3610*/  FADD R207, R189, -R144 ;  /* 0x80000090bdcf7221 */ /* 0x000fe20000000000 */
[----:B------:R-:W-:Y:S01]  /*3620*/  FSEL R77, R76, R107, P5 ;  /* 0x0000006b4c4d7208 */ /* 0x000fe20002800000 */
[----:B------:R-:W-:Y:S01]  /*3630*/  @!P4 FMUL R106, R106, 16777216 ;  /* 0x4b8000006a6ac820 */ /* 0x000fe20000400000 */
[----:B------:R-:W-:Y:S01]  /*3640*/  FSEL R183, R114, R201, P5 ;  /* 0x000000c972b77208 */ /* 0x000fe20002800000 */
[----:B------:R-:W-:Y:S01]  /*3650*/  @!P4 FMUL R182, R182, 16777216 ;  /* 0x4b800000b6b6c820 */ /* 0x000fe20000400000 */
[----:B------:R-:W-:Y:S01]  /*3660*/  FSETP.GEU.AND P5, PT, |R103|, 1.175494350822287508e-38, PT ;  /* 0x008000006700780b */ /* 0x000fe20003fae200 */
[----:B------:R-:W0:Y:S01]  /*3670*/  MUFU.RCP R119, R119 ;  /* 0x0000007700777308 */ /* 0x000e220000001000 */
[----:B------:R-:W-:Y:S01]  /*3680*/  FSEL R113, R113, R110, P3 ;  /* 0x0000006e71717208 */ /* 0x000fe20001800000 */
[----:B------:R-:W-:Y:S01]  /*3690*/  @!P6 FMUL R77, R77, 16777216 ;  /* 0x4b8000004d4de820 */ /* 0x000fe20000400000 */
[----:B------:R-:W-:Y:S01]  /*36a0*/  FSEL R76, R123, R204, P3 ;  /* 0x000000cc7b4c7208 */ /* 0x000fe20001800000 */
[----:B------:R-:W-:Y:S01]  /*36b0*/  @!P6 FMUL R183, R183, 16777216 ;  /* 0x4b800000b7b7e820 */ /* 0x000fe20000400000 */
[C---:B------:R-:W-:Y:S01]  /*36c0*/  FSETP.GEU.AND P3, PT, |R109|.reuse, 1.175494350822287508e-38, PT ;  /* 0x008000006d00780b */ /* 0x040fe20003f6e200 */
[----:B------:R-:W-:Y:S01]  /*36d0*/  FMUL R114, R109, 0.25 ;  /* 0x3e8000006d727820 */ /* 0x000fe20000400000 */
[----:B------:R-:W-:Y:S01]  /*36e0*/  FSETP.GEU.AND P4, PT, |R110|, 1.175494350822287508e-38, PT ;  /* 0x008000006e00780b */ /* 0x000fe20003f8e200 */
[----:B------:R-:W1:Y:S01]  /*36f0*/  MUFU.RCP R236, R236 ;  /* 0x000000ec00ec7308 */ /* 0x000e620000001000 */
[----:B------:R-:W-:Y:S01]  /*3700*/  FMUL R188, R207, 0.25 ;  /* 0x3e800000cfbc7820 */ /* 0x000fe20000400000 */
[----:B------:R-:W-:Y:S01]  /*3710*/  FSETP.GT.AND P6, PT, |R109|, 8.50705917302346158658e+37, PT ;  /* 0x7e8000006d00780b */ /* 0x000fe20003fc4200 */
[----:B------:R-:W-:Y:S01]  /*3720*/  FADD R112, R149, 1 ;  /* 0x3f80000095707421 */ /* 0x000fe20000000000 */
[----:B------:R-:W-:Y:S01]  /*3730*/  FADD R111, R2, 1 ;  /* 0x3f800000026f7421 */ /* 0x000fe20000000000 */
[----:B------:R-:W-:Y:S01]  /*3740*/  FADD R206, R68, -R145 ;  /* 0x8000009144ce7221 */ /* 0x000fe20000000000 */
[----:B------:R-:W-:Y:S01]  /*3750*/  FSEL R225, R114, R109, P6 ;  /* 0x0000006d72e17208 */ /* 0x000fe20003000000 */
[----:B------:R-:W-:Y:S01]  /*3760*/  @!P5 FMUL R227, R227, 16777216 ;  /* 0x4b800000e3e3d820 */ /* 0x000fe20000400000 */
[----:B------:R-:W2:Y:S01]  /*3770*/  MUFU.RCP R239, R239 ;  /* 0x000000ef00ef7308 */ /* 0x000ea20000001000 */
[----:B------:R-:W-:Y:S01]  /*3780*/  FSEL R185, R188, R207, P6 ;  /* 0x000000cfbcb97208 */ /* 0x000fe20003000000 */
[----:B------:R-:W-:Y:S01]  /*3790*/  @!P5 FMUL R212, R212, 16777216 ;  /* 0x4b800000d4d4d820 */ /* 0x000fe20000400000 */
[----:B------:R-:W-:Y:S01]  /*37a0*/  FMUL R190, R111, 0.25 ;  /* 0x3e8000006fbe7820 */ /* 0x000fe20000400000 */
[----:B------:R-:W-:Y:S01]  /*37b0*/  FSETP.GEU.AND P5, PT, |R112|, 1.175494350822287508e-38, PT ;  /* 0x008000007000780b */ /* 0x000fe20003fae200 */
[----:B------:R-:W-:Y:S01]  /*37c0*/  @!P3 FMUL R225, R225, 16777216 ;  /* 0x4b800000e1e1b820 */ /* 0x000fe20000400000 */
[----:B------:R-:W-:Y:S01]  /*37d0*/  FSETP.GT.AND P6, PT, |R111|, 8.50705917302346158658e+37, PT ;  /* 0x7e8000006f00780b */ /* 0x000fe20003fc4200 */
[----:B------:R-:W-:Y:S01]  /*37e0*/  @!P3 FMUL R185, R185, 16777216 ;  /* 0x4b800000b9b9b820 */ /* 0x000fe20000400000 */
[----:B------:R-:W3:Y:S01]  /*37f0*/  MUFU.RCP R208, R208 ;  /* 0x000000d000d07308 */ /* 0x000ee20000001000 */
[----:B------:R-:W-:Y:S01]  /*3800*/  FADD R209, R87, -R146 ;  /* 0x8000009257d17221 */ /* 0x000fe20000000000 */
[----:B------:R-:W-:Y:S01]  /*3810*/  FSETP.GEU.AND P3, PT, |R111|, 1.175494350822287508e-38, PT ;  /* 0x008000006f00780b */ /* 0x000fe20003f6e200 */
[----:B------:R-:W-:Y:S01]  /*3820*/  @!P4 FMUL R113, R113, 16777216 ;  /* 0x4b8000007171c820 */ /* 0x000fe20000400000 */
[----:B------:R-:W-:Y:S01]  /*3830*/  @!P4 FMUL R76, R76, 16777216 ;  /* 0x4b8000004c4cc820 */ /* 0x000fe20000400000 */
[----:B------:R-:W-:Y:S01]  /*3840*/  FMUL R123, R112, 0.25 ;  /* 0x3e800000707b7820 */ /* 0x000fe20000400000 */
[----:B------:R-:W-:Y:S01]  /*3850*/  FMUL R191, R206, 0.25 ;  /* 0x3e800000cebf7820 */ /* 0x000fe20000400000 */
[----:B------:R-:W-:Y:S01]  /*3860*/  FSETP.GT.AND P4, PT, |R112|, 8.50705917302346158658e+37, PT ;  /* 0x7e8000007000780b */ /* 0x000fe20003f84200 */
[----:B------:R-:W4:Y:S01]  /*3870*/  MUFU.RCP R237, R237 ;  /* 0x000000ed00ed7308 */ /* 0x000f220000001000 */
[----:B------:R-:W-:Y:S01]  /*3880*/  FSEL R221, R190, R111, P6 ;  /* 0x0000006fbedd7208 */ /* 0x000fe20003000000 */
[----:B------:R-:W-:Y:S01]  /*3890*/  FMUL R190, R209, 0.25 ;  /* 0x3e800000d1be7820 */ /* 0x000fe20000400000 */
[----:B0-----:R-:W-:Y:S01]  /*38a0*/  FFMA R181, R119, R181, R128 ;  /* 0x000000b577b57223 */ /* 0x001fe20000000080 */
[----:B-1----:R-:W-:Y:S01]  /*38b0*/  FFMA R119, R236, R120, R129 ;  /* 0x00000078ec777223 */ /* 0x002fe20000000081 */
[----:B------:R-:W-:Y:S01]  /*38c0*/  FSEL R123, R123, R112, P4 ;  /* 0x000000707b7b7208 */ /* 0x000fe20002000000 */
[----:B--2---:R-:W-:Y:S01]  /*38d0*/  FFMA R120, R239, R115, R130 ;  /* 0x00000073ef787223 */ /* 0x004fe20000000082 */
[----:B------:R-:W-:Y:S01]  /*38e0*/  FSEL R188, R191, R206, P4 ;  /* 0x000000cebfbc7208 */ /* 0x000fe20002000000 */
[----:B------:R-:W0:Y:S01]  /*38f0*/  MUFU.RCP R234, R234 ;  /* 0x000000ea00ea7308 */ /* 0x000e220000001000 */
[----:B------:R-:W-:Y:S01]  /*3900*/  FADD R114, R3, 1 ;  /* 0x3f80000003727421 */ /* 0x000fe20000000000 */
[----:B---3--:R-:W-:Y:S01]  /*3910*/  FFMA R115, R208, R116, R37 ;  /* 0x00000074d0737223 */ /* 0x008fe20000000025 */
[----:B------:R-:W-:Y:S01]  /*3920*/  FSEL R193, R190, R209, P6 ;  /* 0x000000d1bec17208 */ /* 0x000fe20003000000 */
[----:B------:R-:W-:Y:S01]  /*3930*/  @!P5 FMUL R123, R123, 16777216 ;  /* 0x4b8000007b7bd820 */ /* 0x000fe20000400000 */
[----:B------:R-:W-:Y:S01]  /*3940*/  @!P5 FMUL R188, R188, 16777216 ;  /* 0x4b800000bcbcd820 */ /* 0x000fe20000400000 */
[----:B------:R-:W-:Y:S01]  /*3950*/  FADD R208, R192, -R147 ;  /* 0x80000093c0d07221 */ /* 0x000fe20000000000 */
[C---:B------:R-:W-:Y:S01]  /*3960*/  FSETP.GEU.AND P5, PT, |R114|.reuse, 1.175494350822287508e-38, PT ;  /* 0x008000007200780b */ /* 0x040fe20003fae200 */
[----:B------:R-:W1:Y:S01]  /*3970*/  MUFU.RCP R235, R235 ;  /* 0x000000eb00eb7308 */ /* 0x000e620000001000 */
[----:B----4-:R-:W-:Y:S01]  /*3980*/  FFMA R116, R237, R117, R38 ;  /* 0x00000075ed747223 */ /* 0x010fe20000000026 */
[----:B------:R-:W-:Y:S01]  /*3990*/  @!P3 FMUL R221, R221, 16777216 ;  /* 0x4b800000ddddb820 */ /* 0x000fe20000400000 */
[----:B------:R-:W-:Y:S01]  /*39a0*/  @!P3 FMUL R193, R193, 16777216 ;  /* 0x4b800000c1c1b820 */ /* 0x000fe20000400000 */
[----:B------:R-:W-:Y:S01]  /*39b0*/  FMUL R191, R114, 0.25 ;  /* 0x3e80000072bf7820 */ /* 0x000fe20000400000 */
[----:B------:R-:W-:Y:S01]  /*39c0*/  FMUL R237, R208, 0.25 ;  /* 0x3e800000d0ed7820 */ /* 0x000fe20000400000 */
[----:B------:R-:W-:-:S02]  /*39d0*/  FSETP.GT.AND P4, PT, |R114|, 8.50705917302346158658e+37, PT ;  /* 0x7e8000007200780b */ /* 0x000fc40003f84200 */
[----:B------:R-:W2:Y:S01]  /*39e0*/  MUFU.RCP R232, R232 ;  /* 0x000000e800e87308 */ /* 0x000ea20000001000 */
[----:B0-----:R-:W-:Y:S01]  /*39f0*/  FFMA R117, R234, R118, R39 ;  /* 0x00000076ea757223 */ /* 0x001fe20000000027 */
[----:B------:R-:W-:Y:S02]  /*3a00*/  FSEL R190, R191, R114, P4 ;  /* 0x00000072bfbe7208 */ /* 0x000fe40002000000 */
[----:B------:R-:W-:Y:S02]  /*3a10*/  FSEL R237, R237, R208, P4 ;  /* 0x000000d0eded7208 */ /* 0x000fe40002000000 */
[----:B------:R-:W-:Y:S01]  /*3a20*/  FSETP.GEU.AND P4, PT, |R104|, 1.175494350822287508e-38, PT ;  /* 0x008000006800780b */ /* 0x000fe20003f8e200 */
[----:B------:R-:W-:Y:S01]  /*3a30*/  @!P5 FMUL R190, R190, 16777216 ;  /* 0x4b800000bebed820 */ /* 0x000fe20000400000 */
[----:B------:R-:W0:Y:S01]  /*3a40*/  MUFU.RCP R233, R233 ;  /* 0x000000e900e97308 */ /* 0x000e220000001000 */
[----:B-1----:R-:W-:Y:S01]  /*3a50*/  FFMA R118, R235, R121, R40 ;  /* 0x00000079eb767223 */ /* 0x002fe20000000028 */
[----:B------:R-:W-:Y:S01]  /*3a60*/  @!P5 FMUL R237, R237, 16777216 ;  /* 0x4b800000ededd820 */ /* 0x000fe20000400000 */
[----:B------:R-:W-:-:S05]  /*3a70*/  FSETP.GEU.AND P5, PT, |R105|, 1.175494350822287508e-38, PT ;  /* 0x008000006900780b */ /* 0x000fca0003fae200 */
[----:B------:R-:W1:Y:S01]  /*3a80*/  MUFU.RCP R106, R106 ;  /* 0x0000006a006a7308 */ /* 0x000e620000001000 */
[----:B--2---:R-:W-:Y:S02]  /*3a90*/  FFMA R121, R232, R122, R131 ;  /* 0x0000007ae8797223 */ /* 0x004fe40000000083 */
[----:B------:R-:W-:Y:S01]  /*3aa0*/  @!P4 FMUL R226, R226, 16777216 ;  /* 0x4b800000e2e2c820 */ /* 0x000fe20000400000 */
[----:B------:R-:W-:-:S04]  /*3ab0*/  @!P4 FMUL R211, R211, 16777216 ;  /* 0x4b800000d3d3c820 */ /* 0x000fc80000400000 */
[----:B------:R2:W-:Y:S01]  /*3ac0*/  MUFU.RCP R228, R113 ;  /* 0x0000007100e47308 */ /* 0x0005e20000001000 */
[----:B0-----:R-:W-:Y:S01]  /*3ad0*/  FFMA R122, R233, R229, R132 ;  /* 0x000000e5e97a7223 */ /* 0x001fe20000000084 */
[----:B------:R-:W-:Y:S01]  /*3ae0*/  FADD R229, R195, -R148 ;  /* 0x80000094c3e57221 */ /* 0x000fe20000000000 */
[----:B------:R-:W-:Y:S01]  /*3af0*/  @!P5 FMUL R223, R223, 16777216 ;  /* 0x4b800000dfdfd820 */ /* 0x000fe20000400000 */
[----:B------:R-:W-:Y:S02]  /*3b00*/  @!P5 FMUL R210, R210, 16777216 ;  /* 0x4b800000d2d2d820 */ /* 0x000fe40000400000 */
[----:B------:R-:W-:Y:S01]  /*3b10*/  FMUL R234, R229, 0.25 ;  /* 0x3e800000e5ea7820 */ /* 0x000fe20000400000 */
[----:B-1----:R-:W-:Y:S01]  /*3b20*/  FFMA R182, R106, R182, R141 ;  /* 0x000000b66ab67223 */ /* 0x002fe2000000008d */
[----:B--2---:R-:W-:Y:S01]  /*3b30*/  FADD R113, R4, 1 ;  /* 0x3f80000004717421 */ /* 0x004fe20000000000 */
[----:B------:R-:W-:Y:S01]  /*3b40*/  IMAD.U32 R106, RZ, RZ, UR15 ;  /* 0x0000000fff6a7e24 */ /* 0x000fe2000f8e00ff */
[----:B------:R-:W0:Y:S02]  /*3b50*/  MUFU.RCP R77, R77 ;  /* 0x0000004d004d7308 */ /* 0x000e240000001000 */
[C---:B------:R-:W-:Y:S01]  /*3b60*/  FMUL R244, R113.reuse, 0.25 ;  /* 0x3e80000071f47820 */ /* 0x040fe20000400000 */
[C---:B------:R-:W-:Y:S01]  /*3b70*/  FSETP.GEU.AND P3, PT, |R113|.reuse, 1.175494350822287508e-38, PT ;  /* 0x008000007100780b */ /* 0x040fe20003f6e200 */
[----:B------:R-:W-:Y:S01]  /*3b80*/  FADD R106, R106, 1 ;  /* 0x3f8000006a6a7421 */ /* 0x000fe20000000000 */
[----:B------:R-:W-:-:S03]  /*3b90*/  FSETP.GT.AND P6, PT, |R113|, 8.50705917302346158658e+37, PT ;  /* 0x7e8000007100780b */ /* 0x000fc60003fc4200 */
[----:B------:R-:W1:Y:S01]  /*3ba0*/  MUFU.RCP R225, R225 ;  /* 0x000000e100e17308 */ /* 0x000e620000001000 */
[----:B------:R-:W-:Y:S01]  /*3bb0*/  FSEL R191, R244, R113, P6 ;  /* 0x00000071f4bf7208 */ /* 0x000fe20003000000 */
[----:B------:R-:W-:Y:S01]  /*3bc0*/  FMUL R235, R106, 0.25 ;  /* 0x3e8000006aeb7820 */ /* 0x000fe20000400000 */
[----:B------:R-:W-:Y:S02]  /*3bd0*/  FSEL R234, R234, R229, P6 ;  /* 0x000000e5eaea7208 */ /* 0x000fe40003000000 */
[----:B------:R-:W-:-:S03]  /*3be0*/  FSETP.GEU.AND P6, PT, |R106|, 1.175494350822287508e-38, PT ;  /* 0x008000006a00780b */ /* 0x000fc60003fce200 */
[----:B------:R-:W2:Y:S01]  /*3bf0*/  MUFU.RCP R224, R123 ;  /* 0x0000007b00e07308 */ /* 0x000ea20000001000 */
[----:B------:R-:W-:Y:S01]  /*3c00*/  @!P3 FMUL R191, R191, 16777216 ;  /* 0x4b800000bfbfb820 */ /* 0x000fe20000400000 */
[----:B------:R-:W-:Y:S01]  /*3c10*/  @!P3 FMUL R234, R234, 16777216 ;  /* 0x4b800000eaeab820 */ /* 0x000fe20000400000 */
[----:B------:R-:W-:Y:S01]  /*3c20*/  FSETP.GT.AND P3, PT, |R106|, 8.50705917302346158658e+37, PT ;  /* 0x7e8000006a00780b */ /* 0x000fe20003f64200 */
[----:B0-----:R-:W-:Y:S01]  /*3c30*/  FFMA R183, R77, R183, R142 ;  /* 0x000000b74db77223 */ /* 0x001fe2000000008e */
[----:B------:R-:W-:Y:S02]  /*3c40*/  FFMA R77, R228, R76, R143 ;  /* 0x0000004ce44d7223 */ /* 0x000fe4000000008f */
[----:B------:R-:W-:Y:S01]  /*3c50*/  FSEL R235, R235, R106, P3 ;  /* 0x0000006aebeb7208 */ /* 0x000fe20001800000 */
[----:B------:R-:W0:Y:S01]  /*3c60*/  MUFU.RCP R221, R221 ;  /* 0x000000dd00dd7308 */ /* 0x000e220000001000 */
[----:B-1----:R-:W-:Y:S01]  /*3c70*/  FFMA R76, R225, R185, R144 ;  /* 0x000000b9e14c7223 */ /* 0x002fe20000000090 */
[----:B------:R-:W-:-:S02]  /*3c80*/  FADD R225, R63, -R116 ;  /* 0x800000743fe17221 */ /* 0x000fc40000000000 */
[----:B------:R-:W-:Y:S02]  /*3c90*/  @!P6 FMUL R235, R235, 16777216 ;  /* 0x4b800000ebebe820 */ /* 0x000fe40000400000 */
[----:B------:R-:W-:Y:S01]  /*3ca0*/  FFMA R225, R45, R225, R6 ;  /* 0x000000e12de17223 */ /* 0x000fe20000000006 */
[----:B------:R-:W-:Y:S01]  /*3cb0*/  FADD R45, R67, -R130 ;  /* 0x80000082432d7221 */ /* 0x000fe20000000000 */
[----:B------:R-:W1:Y:S01]  /*3cc0*/  MUFU.RCP R203, R203 ;  /* 0x000000cb00cb7308 */ /* 0x000e620000001000 */
[----:B--2---:R-:W-:-:S07]  /*3cd0*/  FFMA R185, R224, R188, R145 ;  /* 0x000000bce0b97223 */ /* 0x004fce0000000091 */
[----:B------:R-:W2:Y:S01]  /*3ce0*/  MUFU.RCP R218, R218 ;  /* 0x000000da00da7308 */ /* 0x000ea20000001000 */
[----:B0-----:R-:W-:Y:S01]  /*3cf0*/  FFMA R188, R221, R193, R146 ;  /* 0x000000c1ddbc7223 */ /* 0x001fe20000000092 */
[----:B------:R-:W-:-:S06]  /*3d00*/  FADD R221, R59, -R140 ;  /* 0x8000008c3bdd7221 */ /* 0x000fcc0000000000 */
[----:B------:R-:W0:Y:S01]  /*3d10*/  MUFU.RCP R222, R222 ;  /* 0x000000de00de7308 */ /* 0x000e220000001000 */
[----:B-1----:R-:W-:-:S07]  /*3d20*/  FFMA R197, R203, R197, R42 ;  /* 0x000000c5cbc57223 */ /* 0x002fce000000002a */
[----:B------:R-:W1:Y:S01]  /*3d30*/  MUFU.RCP R215, R215 ;  /* 0x000000d700d77308 */ /* 0x000e620000001000 */
[----:B--2---:R-:W-:Y:S01]  /*3d40*/  FFMA R203, R218, R216, R133 ;  /* 0x000000d8dacb7223 */ /* 0x004fe20000000085 */
[----:B------:R-:W-:-:S04]  /*3d50*/  FADD R218, R87, -R188 ;  /* 0x800000bc57da7221 */ /* 0x000fc80000000000 */
[----:B------:R-:W-:Y:S01]  /*3d60*/  FFMA R209, R209, R218, R34 ;  /* 0x000000dad1d17223 */ /* 0x000fe20000000022 */
[----:B------:R-:W-:Y:S01]  /*3d70*/  FADD R218, R64, -R77 ;  /* 0x8000004d40da7221 */ /* 0x000fe20000000000 */
[----:B------:R-:W2:Y:S01]  /*3d80*/  MUFU.RCP R220, R220 ;  /* 0x000000dc00dc7308 */ /* 0x000ea20000001000 */
[----:B0-----:R-:W-:Y:S01]  /*3d90*/  FFMA R193, R222, R194, R43 ;  /* 0x000000c2dec17223 */ /* 0x001fe2000000002b */
[----:B------:R-:W-:Y:S01]  /*3da0*/  FMUL R222, R221, 0.25 ;  /* 0x3e800000ddde7820 */ /* 0x000fe20000400000 */
[----:B------:R-:W-:Y:S01]  /*3db0*/  FFMA R204, R204, R218, R31 ;  /* 0x000000dacccc7223 */ /* 0x000fe2000000001f */
[----:B------:R-:W-:-:S04]  /*3dc0*/  FADD R218, R184, -R117 ;  /* 0x80000075b8da7221 */ /* 0x000fc80000000000 */
[----:B------:R-:W0:Y:S01]  /*3dd0*/  MUFU.RCP R242, R242 ;  /* 0x000000f200f27308 */ /* 0x000e220000001000 */
[----:B-1----:R-:W-:Y:S01]  /*3de0*/  FFMA R205, R215, R205, R134 ;  /* 0x000000cdd7cd7223 */ /* 0x002fe20000000086 */
[----:B------:R-:W-:Y:S01]  /*3df0*/  FSEL R215, R222, R221, P3 ;  /* 0x000000ddded77208 */ /* 0x000fe20001800000 */
[----:B------:R-:W-:Y:S01]  /*3e00*/  FFMA R218, R48, R218, R7 ;  /* 0x000000da30da7223 */ /* 0x000fe20000000007 */
[----:B------:R-:W-:-:S03]  /*3e10*/  FADD R48, R178, -R125 ;  /* 0x8000007db2307221 */ /* 0x000fc60000000000 */
[----:B------:R-:W-:Y:S01]  /*3e20*/  @!P6 FMUL R215, R215, 16777216 ;  /* 0x4b800000d7d7e820 */ /* 0x000fe20000400000 */
[----:B------:R-:W1:Y:S01]  /*3e30*/  MUFU.RCP R241, R241 ;  /* 0x000000f100f17308 */ /* 0x000e620000001000 */
[----:B--2---:R-:W-:Y:S01]  /*3e40*/  FFMA R196, R220, R196, R41 ;  /* 0x000000c4dcc47223 */ /* 0x004fe20000000029 */
[----:B------:R-:W-:-:S04]  /*3e50*/  FADD R220, R66, -R182 ;  /* 0x800000b642dc7221 */ /* 0x000fc80000000000 */
[----:B------:R-:W-:Y:S01]  /*3e60*/  FFMA R202, R202, R220, R29 ;  /* 0x000000dccaca7223 */ /* 0x000fe2000000001d */
[----:B------:R-:W-:Y:S01]  /*3e70*/  FADD R220, R180, -R119 ;  /* 0x80000077b4dc7221 */ /* 0x000fe20000000000 */
[----:B------:R-:W2:Y:S01]  /*3e80*/  MUFU.RCP R190, R190 ;  /* 0x000000be00be7308 */ /* 0x000ea20000001000 */
[----:B0-----:R-:W-:-:S04]  /*3e90*/  FFMA R123, R242, R176, R125 ;  /* 0x000000b0f27b7223 */ /* 0x001fc8000000007d */
[----:B------:R-:W-:-:S03]  /*3ea0*/  FADD R224, R178, -R123 ;  /* 0x8000007bb2e07221 */ /* 0x000fc60000000000 */
[----:B------:R-:W0:Y:S01]  /*3eb0*/  MUFU.RCP R191, R191 ;  /* 0x000000bf00bf7308 */ /* 0x000e220000001000 */
[----:B-1----:R-:W-:Y:S01]  /*3ec0*/  FFMA R176, R241, R179, R126 ;  /* 0x000000b3f1b07223 */ /* 0x002fe2000000007e */
[----:B------:R-:W-:Y:S01]  /*3ed0*/  FFMA R224, R48, R224, R13 ;  /* 0x000000e030e07223 */ /* 0x000fe2000000000d */
[----:B------:R-:W-:-:S05]  /*3ee0*/  FADD R48, R174, -R127 ;  /* 0x8000007fae307221 */ /* 0x000fca0000000000 */
[----:B------:R-:W1:Y:S01]  /*3ef0*/  MUFU.RCP R219, R219 ;  /* 0x000000db00db7308 */ /* 0x000e620000001000 */
[----:B--2---:R-:W-:Y:S01]  /*3f00*/  FFMA R190, R190, R237, R147 ;  /* 0x000000edbebe7223 */ /* 0x004fe20000000093 */
[----:B------:R-:W-:-:S03]  /*3f10*/  FADD R237, R75, -R197 ;  /* 0x800000c54bed7221 */ /* 0x000fc60000000000 */
[----:B------:R-:W-:Y:S01]  /*3f20*/  FADD R216, R192, -R190 ;  /* 0x800000bec0d87221 */ /* 0x000fe20000000000 */
[----:B------:R-:W-:Y:S02]  /*3f30*/  FFMA R237, R51, R237, R10 ;  /* 0x000000ed33ed7223 */ /* 0x000fe4000000000a */
[----:B------:R-:W2:Y:S01]  /*3f40*/  MUFU.RCP R231, R231 ;  /* 0x000000e700e77308 */ /* 0x000ea20000001000 */
[----:B0-----:R-:W-:Y:S01]  /*3f50*/  FFMA R191, R191, R234, R148 ;  /* 0x000000eabfbf7223 */ /* 0x001fe20000000094 */
[----:B------:R-:W-:Y:S01]  /*3f60*/  FFMA R208, R208, R216, R35 ;  /* 0x000000d8d0d07223 */ /* 0x000fe20000000023 */
[----:B------:R-:W-:Y:S01]  /*3f70*/  FADD R216, R189, -R76 ;  /* 0x8000004cbdd87221 */ /* 0x000fe20000000000 */
[----:B------:R-:W-:-:S03]  /*3f80*/  FADD R234, R72, -R193 ;  /* 0x800000c148ea7221 */ /* 0x000fc60000000000 */
[----:B------:R-:W-:Y:S01]  /*3f90*/  FFMA R207, R207, R216, R32 ;  /* 0x000000d8cfcf7223 */ /* 0x000fe20000000020 */
[----:B------:R-:W0:Y:S01]  /*3fa0*/  MUFU.RCP R240, R240 ;  /* 0x000000f000f07308 */ /* 0x000e220000001000 */
[----:B-1----:R-:W-:Y:S01]  /*3fb0*/  FFMA R194, R219, R217, R124 ;  /* 0x000000d9dbc27223 */ /* 0x002fe2000000007c */
[----:B------:R-:W-:Y:S01]  /*3fc0*/  FADD R217, R195, -R191 ;  /* 0x800000bfc3d97221 */ /* 0x000fe20000000000 */
[----:B------:R-:W-:Y:S01]  /*3fd0*/  FADD R219, R68, -R185 ;  /* 0x800000b944db7221 */ /* 0x000fe20000000000 */
[----:B------:R-:W-:Y:S01]  /*3fe0*/  FADD R216, R62, -R121 ;  /* 0x800000793ed87221 */ /* 0x000fe20000000000 */
[----:B------:R-:W-:Y:S01]  /*3ff0*/  FADD R239, R73, -R194 ;  /* 0x800000c249ef7221 */ /* 0x000fe20000000000 */
[----:B------:R-:W-:Y:S01]  /*4000*/  FFMA R217, R229, R217, R36 ;  /* 0x000000d9e5d97223 */ /* 0x000fe20000000024 */
[----:B------:R-:W-:Y:S01]  /*4010*/  FFMA R206, R206, R219, R33 ;  /* 0x000000dbcece7223 */ /* 0x000fe20000000021 */
[----:B------:R1:W3:Y:S01]  /*4020*/  MUFU.RCP R228, R223 ;  /* 0x000000df00e47308 */ /* 0x0002e20000001000 */
[----:B--2---:R-:W-:Y:S01]  /*4030*/  FFMA R213, R231, R213, R136 ;  /* 0x000000d5e7d57223 */ /* 0x004fe20000000088 */
[----:B------:R-:W-:Y:S01]  /*4040*/  FADD R231, R71, -R176 ;  /* 0x800000b047e77221 */ /* 0x000fe20000000000 */
[----:B------:R-:W-:Y:S01]  /*4050*/  FADD R219, R85, -R183 ;  /* 0x800000b755db7221 */ /* 0x000fe20000000000 */
[----:B------:R-:W-:Y:S01]  /*4060*/  FADD R229, R69, -R181 ;  /* 0x800000b545e57221 */ /* 0x000fe20000000000 */
[----:B------:R-:W-:-:S02]  /*4070*/  FFMA R216, R52, R216, R19 ;  /* 0x000000d834d87223 */ /* 0x000fc40000000013 */
[----:B------:R-:W-:Y:S01]  /*4080*/  FFMA R201, R201, R219, R30 ;  /* 0x000000dbc9c97223 */ /* 0x000fe2000000001e */
[----:B------:R-:W2:Y:S01]  /*4090*/  MUFU.RCP R235, R235 ;  /* 0x000000eb00eb7308 */ /* 0x000ea20000001000 */
[----:B-1----:R-:W-:Y:S01]  /*40a0*/  FADD R223, R61, -R118 ;  /* 0x800000763ddf7221 */ /* 0x002fe20000000000 */
[----:B0-----:R-:W-:Y:S01]  /*40b0*/  FFMA R179, R240, R238, R127 ;  /* 0x000000eef0b37223 */ /* 0x001fe2000000007f */
[----:B------:R-:W-:Y:S02]  /*40c0*/  FADD R219, R65, -R122 ;  /* 0x8000007a41db7221 */ /* 0x000fe40000000000 */
[----:B------:R-:W-:Y:S01]  /*40d0*/  FFMA R223, R49, R223, R8 ;  /* 0x000000df31df7223 */ /* 0x000fe20000000008 */
[----:B------:R-:W-:Y:S01]  /*40e0*/  FADD R49, R71, -R126 ;  /* 0x8000007e47317221 */ /* 0x000fe20000000000 */
[----:B------:R-:W-:Y:S01]  /*40f0*/  FADD R222, R174, -R179 ;  /* 0x800000b3aede7221 */ /* 0x000fe20000000000 */
[----:B------:R-:W0:Y:S01]  /*4100*/  MUFU.RCP R230, R230 ;  /* 0x000000e600e67308 */ /* 0x000e220000001000 */
[----:B---3--:R-:W-:Y:S01]  /*4110*/  FFMA R210, R228, R210, R139 ;  /* 0x000000d2e4d27223 */ /* 0x008fe2000000008b */
[----:B------:R-:W-:Y:S01]  /*4120*/  FFMA R231, R49, R231, R14 ;  /* 0x000000e731e77223 */ /* 0x000fe2000000000e */
[----:B------:R-:W-:Y:S01]  /*4130*/  FADD R49, R69, -R128 ;  /* 0x8000008045317221 */ /* 0x000fe20000000000 */
[----:B------:R-:W-:Y:S01]  /*4140*/  FFMA R222, R48, R222, R15 ;  /* 0x000000de30de7223 */ /* 0x000fe2000000000f */
[----:B------:R-:W-:-:S02]  /*4150*/  FFMA R219, R53, R219, R20 ;  /* 0x000000db35db7223 */ /* 0x000fc40000000014 */
[----:B------:R-:W-:Y:S01]  /*4160*/  FFMA R229, R49, R229, R16 ;  /* 0x000000e531e57223 */ /* 0x000fe20000000010 */
[----:B------:R1:W3:Y:S01]  /*4170*/  MUFU.RCP R232, R227 ;  /* 0x000000e300e87308 */ /* 0x0002e20000001000 */
[----:B--2---:R-:W-:Y:S01]  /*4180*/  FFMA R215, R235, R215, R140 ;  /* 0x000000d7ebd77223 */ /* 0x004fe2000000008c */
[----:B------:R-:W-:-:S04]  /*4190*/  FADD R235, R81, -R205 ;  /* 0x800000cd51eb7221 */ /* 0x000fc80000000000 */
[----:B------:R-:W-:Y:S02]  /*41a0*/  FFMA R235, R55, R235, R22 ;  /* 0x000000eb37eb7223 */ /* 0x000fe40000000016 */
[----:B------:R2:W4:Y:S01]  /*41b0*/  MUFU.RCP R233, R226 ;  /* 0x000000e200e97308 */ /* 0x0005220000001000 */
[----:B-1----:R-:W-:Y:S01]  /*41c0*/  FADD R227, R67, -R120 ;  /* 0x8000007843e37221 */ /* 0x002fe20000000000 */
[----:B0-----:R-:W-:Y:S01]  /*41d0*/  FFMA R214, R230, R214, R135 ;  /* 0x000000d6e6d67223 */ /* 0x001fe20000000087 */
[----:B------:R-:W-:Y:S02]  /*41e0*/  FADD R230, R80, -R203 ;  /* 0x800000cb50e67221 */ /* 0x000fe40000000000 */
[----:B------:R-:W-:Y:S01]  /*41f0*/  FFMA R227, R45, R227, R18 ;  /* 0x000000e32de37223 */ /* 0x000fe20000000012 */
[----:B------:R-:W-:Y:S01]  /*4200*/  FADD R45, R186, -R210 ;  /* 0x800000d2ba2d7221 */ /* 0x000fe20000000000 */
[----:B------:R-:W-:Y:S01]  /*4210*/  FADD R228, R70, -R214 ;  /* 0x800000d646e47221 */ /* 0x000fe20000000000 */
[----:B---3--:R-:W-:Y:S01]  /*4220*/  FFMA R212, R232, R212, R137 ;  /* 0x000000d4e8d47223 */ /* 0x008fe20000000089 */
[----:B--2---:R-:W-:Y:S01]  /*4230*/  FADD R226, R60, -R115 ;  /* 0x800000733ce27221 */ /* 0x004fe20000000000 */
[----:B------:R-:W-:Y:S01]  /*4240*/  FFMA R200, R200, R45, R27 ;  /* 0x0000002dc8c87223 */ /* 0x000fe2000000001b */
[----:B------:R-:W-:Y:S01]  /*4250*/  FADD R45, R73, -R124 ;  /* 0x8000007c492d7221 */ /* 0x000fe20000000000 */
[----:B------:R-:W-:Y:S01]  /*4260*/  FADD R49, R58, -R212 ;  /* 0x800000d43a317221 */ /* 0x000fe20000000000 */
[----:B------:R-:W-:Y:S01]  /*4270*/  FFMA R226, R44, R226, R5 ;  /* 0x000000e22ce27223 */ /* 0x000fe20000000005 */
[----:B------:R-:W-:Y:S01]  /*4280*/  FADD R44, R180, -R129 ;  /* 0x80000081b42c7221 */ /* 0x000fe20000000000 */
[----:B------:R-:W-:Y:S01]  /*4290*/  FADD R232, R74, -R196 ;  /* 0x800000c44ae87221 */ /* 0x000fe20000000000 */
[----:B----4-:R-:W-:Y:S01]  /*42a0*/  FFMA R211, R233, R211, R138 ;  /* 0x000000d3e9d37223 */ /* 0x010fe2000000008a */
[----:B------:R-:W-:Y:S01]  /*42b0*/  FADD R233, R83, -R213 ;  /* 0x800000d553e97221 */ /* 0x000fe20000000000 */
[----:B------:R-:W-:Y:S01]  /*42c0*/  FFMA R220, R44, R220, R17 ;  /* 0x000000dc2cdc7223 */ /* 0x000fe20000000011 */
[----:B------:R-:W-:Y:S01]  /*42d0*/  FADD R44, R59, -R215 ;  /* 0x800000d73b2c7221 */ /* 0x000fe20000000000 */
[----:B------:R-:W-:Y:S01]  /*42e0*/  FADD R48, R187, -R211 ;  /* 0x800000d3bb307221 */ /* 0x000fe20000000000 */
[----:B------:R-:W-:Y:S01]  /*42f0*/  FFMA R198, R198, R49, R25 ;  /* 0x00000031c6c67223 */ /* 0x000fe20000000019 */
[----:B------:R-:W-:Y:S01]  /*4300*/  FFMA R233, R57, R233, R24 ;  /* 0x000000e939e97223 */ /* 0x000fe20000000018 */
[----:B------:R-:W-:Y:S01]  /*4310*/  FFMA R221, R221, R44, R28 ;  /* 0x0000002cdddd7223 */ /* 0x000fe2000000001c */
[----:B------:R-:W-:Y:S01]  /*4320*/  FADD R44, R72, -R43 ;  /* 0x8000002b482c7221 */ /* 0x000fe20000000000 */
[----:B------:R-:W-:Y:S01]  /*4330*/  FFMA R199, R199, R48, R26 ;  /* 0x00000030c7c77223 */ /* 0x000fe2000000001a */
[----:B------:R-:W-:Y:S01]  /*4340*/  FFMA R228, R56, R228, R23 ;  /* 0x000000e438e47223 */ /* 0x000fe20000000017 */
[----:B------:R-:W-:Y:S01]  /*4350*/  FFMA R230, R54, R230, R21 ;  /* 0x000000e636e67223 */ /* 0x000fe20000000015 */
[----:B------:R-:W-:Y:S01]  /*4360*/  FFMA R232, R50, R232, R9 ;  /* 0x000000e832e87223 */ /* 0x000fe20000000009 */
[----:B------:R-:W-:Y:S01]  /*4370*/  FFMA R234, R44, R234, R11 ;  /* 0x000000ea2cea7223 */ /* 0x000fe2000000000b */
[----:B------:R-:W-:Y:S01]  /*4380*/  FFMA R239, R45, R239, R12 ;  /* 0x000000ef2def7223 */ /* 0x000fe2000000000c */
.L_x_0:
[----:B------:R-:W-:Y:S01]  /*4390*/  F2FP.BF16.PACK_AB R44, R63, R60 ;  /* 0x0000003c3f2c723e */ /* 0x000fe200000010ff */
[----:B------:R-:W-:Y:S01]  /*43a0*/  IMAD R60, R0, 0x1800, R177 ;  /* 0x00001800003c7824 */ /* 0x000fe200078e02b1 */
[----:B------:R-:W-:-:S02]  /*43b0*/  ISETP.LT.AND P3, PT, R173, 0x200, !P2 ;  /* 0x00000200ad00780c */ /* 0x000fc40005761270 */
[----:B------:R-:W-:Y:S01]  /*43c0*/  F2FP.BF16.PACK_AB R51, R65, R62 ;  /* 0x0000003e4133723e */ /* 0x000fe200000010ff */
[----:B------:R-:W-:Y:S01]  /*43d0*/  IMAD R62, R0, 0x1800, R175 ;  /* 0x00001800003e7824 */ /* 0x000fe200078e02af */
[----:B------:R-:W-:Y:S01]  /*43e0*/  F2FP.BF16.PACK_AB R50, R67, R180 ;  /* 0x000000b44332723e */ /* 0x000fe200000010ff */
[----:B------:R-:W-:Y:S01]  /*43f0*/  IMAD.MOV.U32 R67, RZ, RZ, 0x2 ;  /* 0x00000002ff437424 */ /* 0x000fe200078e00ff */
[----:B------:R-:W-:Y:S02]  /*4400*/  F2FP.BF16.PACK_AB R53, R189, R64 ;  /* 0x00000040bd35723e */ /* 0x000fe400000010ff */
[----:B------:R-:W-:Y:S02]  /*4410*/  F2FP.BF16.PACK_AB R45, R61, R184 ;  /* 0x000000b83d2d723e */ /* 0x000fe400000010ff */
[----:B------:R-:W-:Y:S02]  /*4420*/  F2FP.BF16.PACK_AB R52, R85, R66 ;  /* 0x000000425534723e */ /* 0x000fe400000010ff */
[C---:B------:R-:W-:Y:S01]  /*4430*/  IADD3 R64, R60.reuse, 0xc00, RZ ;  /* 0x00000c003c407810 */ /* 0x040fe20007ffe0ff */
[----:B------:R-:W-:Y:S01]  /*4440*/  IMAD.WIDE R60, R60, R67, c[0x0][0x1a0] ;  /* 0x000068003c3c7625 */ /* 0x000fe200078e0243 */
[----:B------:R-:W-:-:S02]  /*4450*/  IADD3 R66, R62, 0xc00, RZ ;  /* 0x00000c003e427810 */ /* 0x000fc40007ffe0ff */
[----:B------:R-:W-:Y:S01]  /*4460*/  F2FP.BF16.PACK_AB R48, R71, R178 ;  /* 0x000000b24730723e */ /* 0x000fe200000010ff */
[-C--:B------:R-:W-:Y:S01]  /*4470*/  IMAD.WIDE R62, R62, R67.reuse, c[0x0][0x1a0] ;  /* 0x000068003e3e7625 */ /* 0x080fe200078e0243 */
[----:B------:R-:W-:Y:S01]  /*4480*/  F2FP.BF16.PACK_AB R49, R69, R174 ;  /* 0x000000ae4531723e */ /* 0x000fe200000010ff */
[----:B------:R0:W-:Y:S01]  /*4490*/  @!P0 STG.E.128 [R60.64], R44 ;  /* 0x0000002c3c008986 */ /* 0x0001e2000c101d12 */
[----:B------:R-:W-:Y:S01]  /*44a0*/  ISETP.LT.AND P2, PT, R172, 0x200, !P2 ;  /* 0x00000200ac00780c */ /* 0x000fe20005741270 */
[----:B------:R-:W-:Y:S01]  /*44b0*/  IMAD.WIDE R64, R64, R67, c[0x0][0x1a0] ;  /* 0x0000680040407625 */ /* 0x000fe200078e0243 */
[----:B------:R-:W-:Y:S01]  /*44c0*/  FSEL R125, R123, R125, P3 ;  /* 0x0000007d7b7d7208 */ /* 0x000fe20001800000 */
[----:B------:R0:W-:Y:S01]  /*44d0*/  @P3 STG.E.128 [R62.64], R48 ;  /* 0x000000303e003986 */ /* 0x0001e2000c101d12 */
[----:B------:R-:W-:Y:S01]  /*44e0*/  FSEL R126, R176, R126, P3 ;  /* 0x0000007eb07e7208 */ /* 0x000fe20001800000 */
[----:B------:R-:W-:Y:S01]  /*44f0*/  IMAD.WIDE R66, R66, R67, c[0x0][0x1a0] ;  /* 0x0000680042427625 */ /* 0x000fe200078e0243 */
[----:B------:R-:W-:-:S02]  /*4500*/  FSEL R127, R179, R127, P3 ;  /* 0x0000007fb37f7208 */ /* 0x000fc40001800000 */
[----:B------:R-:W-:Y:S02]  /*4510*/  FSEL R128, R181, R128, P3 ;  /* 0x00000080b5807208 */ /* 0x000fe40001800000 */
[----:B------:R-:W-:Y:S02]  /*4520*/  FSEL R129, R119, R129, P3 ;  /* 0x0000008177817208 */ /* 0x000fe40001800000 */
[----:B------:R-:W-:Y:S02]  /*4530*/  FSEL R130, R120, R130, P3 ;  /* 0x0000008278827208 */ /* 0x000fe40001800000 */
[----:B------:R-:W-:Y:S02]  /*4540*/  FSEL R131, R121, R131, P3 ;  /* 0x0000008379837208 */ /* 0x000fe40001800000 */
[----:B------:R-:W-:Y:S02]  /*4550*/  FSEL R132, R122, R132, P3 ;  /* 0x000000847a847208 */ /* 0x000fe40001800000 */
        /* <DEDUP_REMOVED lines=16> */
[----:B------:R-:W-:Y:S01]  /*4660*/  PLOP3.LUT P3, PT, PT, PT, UP0, 0x80, 0x0 ;  /* 0x000000000000781c */ /* 0x000fe20003f6f008 */
[----:B------:R-:W-:Y:S01]  /*4670*/  UPLOP3.LUT UP0, UPT, UPT, UPT, UPT, 0x40, 0x0 ;  /* 0x000000000000789c */ /* 0x000fe20003f0e870 */
[----:B------:R-:W-:Y:S02]  /*4680*/  F2FP.BF16.PACK_AB R56, R81, R80 ;  /* 0x000000505138723e */ /* 0x000fe400000010ff */
[----:B------:R-:W-:-:S02]  /*4690*/  F2FP.BF16.PACK_AB R57, R83, R70 ;  /* 0x000000465339723e */ /* 0x000fc400000010ff */
[----:B------:R-:W-:Y:S02]  /*46a0*/  F2FP.BF16.PACK_AB R58, R187, R58 ;  /* 0x0000003abb3a723e */ /* 0x000fe400000010ff */
[----:B------:R-:W-:Y:S02]  /*46b0*/  F2FP.BF16.PACK_AB R59, R59, R186 ;  /* 0x000000ba3b3b723e */ /* 0x000fe400000010ff */
[----:B------:R-:W-:Y:S02]  /*46c0*/  F2FP.BF16.PACK_AB R54, R87, R68 ;  /* 0x000000445736723e */ /* 0x000fe400000010ff */
[----:B------:R-:W-:Y:S01]  /*46d0*/  F2FP.BF16.PACK_AB R55, R195, R192 ;  /* 0x000000c0c337723e */ /* 0x000fe200000010ff */
[----:B------:R0:W-:Y:S01]  /*46e0*/  @!P1 STG.E.128 [R64.64], R56 ;  /* 0x0000003840009986 */ /* 0x0001e2000c101d12 */
[----:B------:R-:W-:Y:S02]  /*46f0*/  FSEL R84, R84, UR4, !P0 ;  /* 0x0000000454547c08 */ /* 0x000fe4000c000000 */
[----:B------:R-:W-:Y:S01]  /*4700*/  FSEL R86, R86, UR5, !P0 ;  /* 0x0000000556567c08 */ /* 0x000fe2000c000000 */
[----:B------:R0:W-:Y:S01]  /*4710*/  @P2 STG.E.128 [R66.64], R52 ;  /* 0x0000003442002986 */ /* 0x0001e2000c101d12 */
[----:B------:R-:W-:Y:S01]  /*4720*/  FSEL R88, R88, UR6, !P0 ;  /* 0x0000000658587c08 */ /* 0x000fe2000c000000 */
[----:B------:R0:W1:Y:S01]  /*4730*/  R2UR UR4, R84 ;  /* 0x00000000540473c2 */ /* 0x00006200000e0000 */
[----:B------:R-:W-:-:S02]  /*4740*/  FSEL R90, R90, UR7, !P0 ;  /* 0x000000075a5a7c08 */ /* 0x000fc4000c000000 */
[----:B------:R-:W-:Y:S02]  /*4750*/  FSEL R99, R99, UR8, !P1 ;  /* 0x0000000863637c08 */ /* 0x000fe4000c800000 */
[----:B------:R-:W-:Y:S02]  /*4760*/  FSEL R100, R100, UR9, !P1 ;  /* 0x0000000964647c08 */ /* 0x000fe4000c800000 */
[----:B------:R-:W-:Y:S01]  /*4770*/  FSEL R101, R101, UR10, !P1 ;  /* 0x0000000a65657c08 */ /* 0x000fe2000c800000 */
[----:B------:R0:W2:Y:S01]  /*4780*/  R2UR UR5, R86 ;  /* 0x00000000560573c2 */ /* 0x0000a200000e0000 */
[----:B------:R-:W-:Y:S02]  /*4790*/  FSEL R102, R102, UR11, !P1 ;  /* 0x0000000b66667c08 */ /* 0x000fe4000c800000 */
[----:B------:R-:W-:Y:S02]  /*47a0*/  FSEL R103, R103, UR12, !P1 ;  /* 0x0000000c67677c08 */ /* 0x000fe4000c800000 */
[----:B------:R-:W-:-:S02]  /*47b0*/  FSEL R104, R104, UR13, !P1 ;  /* 0x0000000d68687c08 */ /* 0x000fc4000c800000 */
[----:B------:R-:W-:Y:S01]  /*47c0*/  FSEL R105, R105, UR14, !P1 ;  /* 0x0000000e69697c08 */ /* 0x000fe2000c800000 */
[----:B------:R0:W3:Y:S01]  /*47d0*/  R2UR UR6, R88 ;  /* 0x00000000580673c2 */ /* 0x0000e200000e0000 */
[----:B------:R-:W-:Y:S02]  /*47e0*/  FSEL R106, R106, UR15, !P1 ;  /* 0x0000000f6a6a7c08 */ /* 0x000fe4000c800000 */
[----:B------:R-:W-:Y:S01]  /*47f0*/  FSEL R162, R89, R162, !P0 ;  /* 0x000000a259a27208 */ /* 0x000fe20004000000 */
[----:B------:R-:W-:Y:S01]  /*4800*/  IMAD.MOV.U32 R89, RZ, RZ, 0x800 ;  /* 0x00000800ff597424 */ /* 0x000fe200078e00ff */
[----:B------:R-:W-:Y:S02]  /*4810*/  FSEL R37, R115, R37, !P0 ;  /* 0x0000002573257208 */ /* 0x000fe40004000000 */
[----:B------:R-:W-:Y:S01]  /*4820*/  FSEL R38, R116, R38, !P0 ;  /* 0x0000002674267208 */ /* 0x000fe20004000000 */
[----:B------:R0:W4:Y:S01]  /*4830*/  R2UR UR7, R90 ;  /* 0x000000005a0773c2 */ /* 0x00012200000e0000 */
[----:B------:R-:W-:-:S02]  /*4840*/  FSEL R39, R117, R39, !P0 ;  /* 0x0000002775277208 */ /* 0x000fc40004000000 */
[----:B------:R-:W-:Y:S02]  /*4850*/  FSEL R40, R118, R40, !P0 ;  /* 0x0000002876287208 */ /* 0x000fe40004000000 */
[----:B------:R-:W-:Y:S02]  /*4860*/  FSEL R41, R196, R41, !P0 ;  /* 0x00000029c4297208 */ /* 0x000fe40004000000 */
[----:B------:R-:W-:Y:S01]  /*4870*/  FSEL R42, R197, R42, !P0 ;  /* 0x0000002ac52a7208 */ /* 0x000fe20004000000 */
[----:B------:R0:W0:Y:S01]  /*4880*/  R2UR UR8, R99 ;  /* 0x00000000630873c2 */ /* 0x00002200000e0000 */
[----:B------:R-:W-:Y:S02]  /*4890*/  FSEL R43, R193, R43, !P0 ;  /* 0x0000002bc12b7208 */ /* 0x000fe40004000000 */
[----:B------:R-:W-:Y:S02]  /*48a0*/  FSEL R124, R194, R124, !P0 ;  /* 0x0000007cc27c7208 */ /* 0x000fe40004000000 */
[----:B------:R-:W-:-:S02]  /*48b0*/  FSEL R133, R203, R133, !P1 ;  /* 0x00000085cb857208 */ /* 0x000fc40004800000 */
[----:B------:R-:W-:Y:S01]  /*48c0*/  FSEL R134, R205, R134, !P1 ;  /* 0x00000086cd867208 */ /* 0x000fe20004800000 */
[----:B------:R0:W0:Y:S01]  /*48d0*/  R2UR UR9, R100 ;  /* 0x00000000640973c2 */ /* 0x00002200000e0000 */
[----:B------:R-:W-:Y:S02]  /*48e0*/  FSEL R135, R214, R135, !P1 ;  /* 0x00000087d6877208 */ /* 0x000fe40004800000 */
[----:B------:R-:W-:Y:S02]  /*48f0*/  FSEL R136, R213, R136, !P1 ;  /* 0x00000088d5887208 */ /* 0x000fe40004800000 */
[----:B------:R-:W-:Y:S02]  /*4900*/  FSEL R137, R212, R137, !P1 ;  /* 0x00000089d4897208 */ /* 0x000fe40004800000 */
[----:B------:R-:W-:Y:S01]  /*4910*/  FSEL R138, R211, R138, !P1 ;  /* 0x0000008ad38a7208 */ /* 0x000fe20004800000 */
[----:B------:R0:W0:Y:S01]  /*4920*/  R2UR UR10, R101 ;  /* 0x00000000650a73c2 */ /* 0x00002200000e0000 */
[----:B------:R-:W-:-:S02]  /*4930*/  FSEL R139, R210, R139, !P1 ;  /* 0x0000008bd28b7208 */ /* 0x000fc40004800000 */
[----:B------:R-:W-:Y:S02]  /*4940*/  FSEL R140, R215, R140, !P1 ;  /* 0x0000008cd78c7208 */ /* 0x000fe40004800000 */
[----:B------:R-:W-:Y:S02]  /*4950*/  FSEL R141, R182, R141, P2 ;  /* 0x0000008db68d7208 */ /* 0x000fe40001000000 */
[----:B------:R-:W-:Y:S01]  /*4960*/  FSEL R142, R183, R142, P2 ;  /* 0x0000008eb78e7208 */ /* 0x000fe20001000000 */
[----:B------:R0:W0:Y:S01]  /*4970*/  R2UR UR11, R102 ;  /* 0x00000000660b73c2 */ /* 0x00002200000e0000 */
[----:B------:R-:W-:Y:S02]  /*4980*/  FSEL R143, R77, R143, P2 ;  /* 0x0000008f4d8f7208 */ /* 0x000fe40001000000 */
[----:B------:R-:W-:Y:S02]  /*4990*/  FSEL R144, R76, R144, P2 ;  /* 0x000000904c907208 */ /* 0x000fe40001000000 */
[----:B------:R-:W-:-:S02]  /*49a0*/  FSEL R145, R185, R145, P2 ;  /* 0x00000091b9917208 */ /* 0x000fc40001000000 */
[----:B------:R-:W-:Y:S01]  /*49b0*/  FSEL R146, R188, R146, P2 ;  /* 0x00000092bc927208 */ /* 0x000fe20001000000 */
[----:B------:R0:W0:Y:S01]  /*49c0*/  R2UR UR12, R103 ;  /* 0x00000000670c73c2 */ /* 0x00002200000e0000 */
[----:B------:R-:W-:Y:S02]  /*49d0*/  FSEL R147, R190, R147, P2 ;  /* 0x00000093be937208 */ /* 0x000fe40001000000 */
[----:B------:R-:W-:Y:S02]  /*49e0*/  FSEL R148, R191, R148, P2 ;  /* 0x00000094bf947208 */ /* 0x000fe40001000000 */
[----:B------:R-:W-:Y:S02]  /*49f0*/  FSEL R5, R226, R5, !P0 ;  /* 0x00000005e2057208 */ /* 0x000fe40004000000 */
[----:B------:R-:W-:Y:S01]  /*4a00*/  FSEL R6, R225, R6, !P0 ;  /* 0x00000006e1067208 */ /* 0x000fe20004000000 */
[----:B------:R0:W0:Y:S01]  /*4a10*/  R2UR UR13, R104 ;  /* 0x00000000680d73c2 */ /* 0x00002200000e0000 */
        /* <DEDUP_REMOVED lines=13> */
[----:B------:R-:W-:Y:S02]  /*4af0*/  FSEL R26, R199, R26, !P1 ;  /* 0x0000001ac71a7208 */ /* 0x000fe40004800000 */
[----:B------:R-:W-:-:S02]  /*4b00*/  FSEL R27, R200, R27, !P1 ;  /* 0x0000001bc81b7208 */ /* 0x000fc40004800000 */
[----:B------:R-:W-:Y:S02]  /*4b10*/  FSEL R28, R221, R28, !P1 ;  /* 0x0000001cdd1c7208 */ /* 0x000fe40004800000 */
        /* <DEDUP_REMOVED lines=8> */
[----:B------:R-:W-:Y:S02]  /*4ba0*/  FSEL R165, R78, R165, !P0 ;  /* 0x000000a54ea57208 */ /* 0x000fe40004000000 */
[----:B------:R-:W-:Y:S02]  /*4bb0*/  FSEL R164, R79, R164, !P0 ;  /* 0x000000a44fa47208 */ /* 0x000fe40004000000 */
[----:B------:R-:W-:-:S02]  /*4bc0*/  FSEL R163, R82, R163, !P0 ;  /* 0x000000a352a37208 */ /* 0x000fc40004000000 */
[----:B------:R-:W-:Y:S02]  /*4bd0*/  FSEL R153, R108, R153, P2 ;  /* 0x000000996c997208 */ /* 0x000fe40001000000 */
[----:B------:R-:W-:Y:S02]  /*4be0*/  FSEL R152, R107, R152, P2 ;  /* 0x000000986b987208 */ /* 0x000fe40001000000 */
[----:B------:R-:W-:Y:S02]  /*4bf0*/  FSEL R151, R110, R151, P2 ;  /* 0x000000976e977208 */ /* 0x000fe40001000000 */
[----:B------:R-:W-:Y:S02]  /*4c00*/  FSEL R150, R109, R150, P2 ;  /* 0x000000966d967208 */ /* 0x000fe40001000000 */
[----:B------:R-:W-:Y:S02]  /*4c10*/  FSEL R149, R112, R149, P2 ;  /* 0x0000009570957208 */ /* 0x000fe40001000000 */
[----:B------:R-:W-:-:S02]  /*4c20*/  FSEL R2, R111, R2, P2 ;  /* 0x000000026f027208 */ /* 0x000fc40001000000 */
[----:B------:R-:W-:Y:S02]  /*4c30*/  FSEL R3, R114, R3, P2 ;  /* 0x0000000372037208 */ /* 0x000fe40001000000 */
[----:B------:R-:W-:Y:S01]  /*4c40*/  FSEL R4, R113, R4, P2 ;  /* 0x0000000471047208 */ /* 0x000fe20001000000 */
[----:B01234-:R-:W-:Y:S01]  /*4c50*/  @!P3 CALL.REL.NOINC `(.L_x_1) ;  /* 0x000000100000b944 */ /* 0x01ffe20003c00000 */
[----:B------:R-:W-:Y:S05]  /*4c60*/  BRA `(.L_x_2) ;  /* 0xffffbaf000007947 */ /* 0x000fea000383ffff */
.L_x_1:
[----:B------:R-:W-:Y:S01]  /*4c70*/  FADD R48, R165, R164 ;  /* 0x000000a4a5307221 */ /* 0x000fe20000000000 */
[----:B------:R-:W-:Y:S01]  /*4c80*/  FADD R56, R21, R22 ;  /* 0x0000001615387221 */ /* 0x000fe20000000000 */
[----:B------:R-:W-:Y:S01]  /*4c90*/  FMUL R21, R164, 0.25 ;  /* 0x3e800000a4157820 */ /* 0x000fe20000400000 */
[----:B------:R-:W-:Y:S01]  /*4ca0*/  IMAD.U32 R66, RZ, RZ, UR8 ;  /* 0x00000008ff427e24 */ /* 0x000fe2000f8e00ff */
[C---:B------:R-:W-:Y:S01]  /*4cb0*/  FADD R53, R163.reuse, R48 ;  /* 0x00000030a3357221 */ /* 0x040fe20000000000 */
[C---:B------:R-:W-:Y:S01]  /*4cc0*/  FSETP.GEU.AND P4, PT, |R48|.reuse, 1.175494350822287508e-38, PT ;  /* 0x008000003000780b */ /* 0x040fe20003f8e200 */
[C---:B------:R-:W-:Y:S01]  /*4cd0*/  FMUL R45, R48.reuse, 0.25 ;  /* 0x3e800000302d7820 */ /* 0x040fe20000400000 */
[----:B------:R-:W-:Y:S01]  /*4ce0*/  FSETP.GT.AND P2, PT, |R48|, 8.50705917302346158658e+37, PT ;  /* 0x7e8000003000780b */ /* 0x000fe20003f44200 */
[----:B------:R-:W-:Y:S01]  /*4cf0*/  FMUL R22, R163, 0.25 ;  /* 0x3e800000a3167820 */ /* 0x000fe20000400000 */
[----:B------:R-:W-:Y:S01]  /*4d00*/  FSETP.GT.AND P3, PT, |R53|, 8.50705917302346158658e+37, PT ;  /* 0x7e8000003500780b */ /* 0x000fe20003f64200 */
[----:B------:R-:W-:Y:S01]  /*4d10*/  FADD R44, R162, R53 ;  /* 0x00000035a22c7221 */ /* 0x000fe20000000000 */
[----:B------:R-:W-:Y:S01]  /*4d20*/  FSEL R45, R45, R48, P2 ;  /* 0x000000302d2d7208 */ /* 0x000fe20001000000 */
[----:B------:R-:W-:Y:S01]  /*4d30*/  FADD R66, R66, UR9 ;  /* 0x0000000942427e21 */ /* 0x000fe20008000000 */
[----:B------:R-:W-:Y:S01]  /*4d40*/  FSEL R164, R21, R164, P2 ;  /* 0x000000a415a47208 */ /* 0x000fe20001000000 */
[----:B------:R-:W-:Y:S01]  /*4d50*/  FMUL R21, R162, 0.25 ;  /* 0x3e800000a2157820 */ /* 0x000fe20000400000 */
[C---:B------:R-:W-:Y:S01]  /*4d60*/  FSETP.GEU.AND P5, PT, |R53|.reuse, 1.175494350822287508e-38, PT ;  /* 0x008000003500780b */ /* 0x040fe20003fae200 */
[----:B------:R-:W-:Y:S01]  /*4d70*/  FADD R52, R66, UR10 ;  /* 0x0000000a42347e21 */ /* 0x000fe20008000000 */
[----:B------:R-:W-:Y:S01]  /*4d80*/  FSEL R50, R22, R163, P3 ;  /* 0x000000a316327208 */ /* 0x000fe20001800000 */
[----:B------:R-:W-:Y:S01]  /*4d90*/  FMUL R22, R53, 0.25 ;  /* 0x3e80000035167820 */ /* 0x000fe20000400000 */
[----:B------:R-:W-:Y:S01]  /*4da0*/  FSETP.GT.AND P6, PT, |R44|, 8.50705917302346158658e+37, PT ;  /* 0x7e8000002c00780b */ /* 0x000fe20003fc4200 */
[----:B------:R-:W-:Y:S01]  /*4db0*/  @!P4 FMUL R45, R45, 16777216 ;  /* 0x4b8000002d2dc820 */ /* 0x000fe20000400000 */
[C---:B------:R-:W-:Y:S01]  /*4dc0*/  FSETP.GEU.AND P2, PT, |R66|.reuse, 1.175494350822287508e-38, PT ;  /* 0x008000004200780b */ /* 0x040fe20003f4e200 */
[----:B------:R-:W-:Y:S01]  /*4dd0*/  IMAD.U32 R51, RZ, RZ, UR9 ;  /* 0x00000009ff337e24 */ /* 0x000fe2000f8e00ff */
[----:B------:R-:W-:Y:S01]  /*4de0*/  FSEL R162, R21, R162, P6 ;  /* 0x000000a215a27208 */ /* 0x000fe20003000000 */
[----:B------:R-:W-:Y:S01]  /*4df0*/  FMUL R21, R66, 0.25 ;  /* 0x3e80000042157820 */ /* 0x000fe20000400000 */
[----:B------:R-:W-:Y:S01]  /*4e00*/  FSEL R22, R22, R53, P3 ;  /* 0x0000003516167208 */ /* 0x000fe20001800000 */
[----:B------:R-:W0:Y:S01]  /*4e10*/  MUFU.RCP R45, R45 ;  /* 0x0000002d002d7308 */ /* 0x000e220000001000 */
[----:B------:R-:W-:Y:S01]  /*4e20*/  FSETP.GT.AND P3, PT, |R66|, 8.50705917302346158658e+37, PT ;  /* 0x7e8000004200780b */ /* 0x000fe20003f64200 */
[----:B------:R-:W-:Y:S01]  /*4e30*/  FMUL R47, R44, 0.25 ;  /* 0x3e8000002c2f7820 */ /* 0x000fe20000400000 */
[----:B------:R-:W-:Y:S01]  /*4e40*/  @!P5 FMUL R50, R50, 16777216 ;  /* 0x4b8000003232d820 */ /* 0x000fe20000400000 */
[----:B------:R-:W-:Y:S01]  /*4e50*/  @!P5 FMUL R22, R22, 16777216 ;  /* 0x4b8000001616d820 */ /* 0x000fe20000400000 */
[----:B------:R-:W-:Y:S01]  /*4e60*/  FSEL R49, R21, R66, P3 ;  /* 0x0000004215317208 */ /* 0x000fe20001800000 */
[----:B------:R-:W-:Y:S01]  /*4e70*/  FMUL R51, R51, 0.25 ;  /* 0x3e80000033337820 */ /* 0x000fe20000400000 */
[----:B------:R-:W-:Y:S01]  /*4e80*/  FSETP.GEU.AND P5, PT, |R52|, 1.175494350822287508e-38, PT ;  /* 0x008000003400780b */ /* 0x000fe20003fae200 */
[----:B------:R1:W2:Y:S01]  /*4e90*/  MUFU.RCP R21, R22 ;  /* 0x0000001600157308 */ /* 0x0002a20000001000 */
[----:B------:R-:W-:Y:S01]  /*4ea0*/  @!P4 FMUL R164, R164, 16777216 ;  /* 0x4b800000a4a4c820 */ /* 0x000fe20000400000 */
[----:B------:R-:W-:Y:S01]  /*4eb0*/  @!P2 FMUL R49, R49, 16777216 ;  /* 0x4b8000003131a820 */ /* 0x000fe20000400000 */
[----:B------:R-:W-:Y:S01]  /*4ec0*/  FSEL R47, R47, R44, P6 ;  /* 0x0000002c2f2f7208 */ /* 0x000fe20003000000 */
[C---:B------:R-:W-:Y:S01]  /*4ed0*/  FMUL R55, R52.reuse, 0.25 ;  /* 0x3e80000034377820 */ /* 0x040fe20000400000 */
[----:B------:R-:W-:Y:S01]  /*4ee0*/  FADD R38, -R37, R38 ;  /* 0x0000002625267221 */ /* 0x000fe20000000100 */
[----:B------:R-:W-:Y:S01]  /*4ef0*/  FSETP.GT.AND P6, PT, |R52|, 8.50705917302346158658e+37, PT ;  /* 0x7e8000003400780b */ /* 0x000fe20003fc4200 */
[----:B------:R-:W-:Y:S01]  /*4f00*/  FADD R46, R5, R6 ;  /* 0x00000006052e7221 */ /* 0x000fe20000000000 */
[----:B------:R-:W3:Y:S01]  /*4f10*/  MUFU.RCP R49, R49 ;  /* 0x0000003100317308 */ /* 0x000ee20000001000 */
[----:B0-----:R-:W-:Y:S01]  /*4f20*/  FMUL R45, R45, R164 ;  /* 0x000000a42d2d7220 */ /* 0x001fe20000400000 */
[----:B------:R-:W-:Y:S01]  /*4f30*/  FSEL R54, R51, UR9, P3 ;  /* 0x0000000933367c08 */ /* 0x000fe20009800000 */
[----:B-1----:R-:W-:Y:S01]  /*4f40*/  FMUL R22, R38, R38 ;  /* 0x0000002626167220 */ /* 0x002fe20000400000 */
[----:B------:R-:W-:Y:S01]  /*4f50*/  FSETP.NEU.AND P3, PT, R48, RZ, PT ;  /* 0x000000ff3000720b */ /* 0x000fe20003f6d000 */
[----:B------:R-:W-:Y:S01]  /*4f60*/  IMAD.U32 R51, RZ, RZ, UR10 ;  /* 0x0000000aff337e24 */ /* 0x000fe2000f8e00ff */
[----:B------:R-:W-:Y:S01]  /*4f70*/  FSEL R55, R55, R52, P6 ;  /* 0x0000003437377208 */ /* 0x000fe20003000000 */
[----:B------:R-:W-:Y:S01]  /*4f80*/  FMUL R22, R165, R22 ;  /* 0x00000016a5167220 */ /* 0x000fe20000400000 */
[----:B------:R-:W-:Y:S01]  /*4f90*/  FSEL R45, R45, RZ, P3 ;  /* 0x000000ff2d2d7208 */ /* 0x000fe20001800000 */
[----:B--2---:R-:W-:Y:S01]  /*4fa0*/  FMUL R50, R21, R50 ;  /* 0x0000003215327220 */ /* 0x004fe20000400000 */
[----:B------:R-:W-:Y:S01]  /*4fb0*/  @!P2 FMUL R54, R54, 16777216 ;  /* 0x4b8000003636a820 */ /* 0x000fe20000400000 */
[----:B------:R-:W-:Y:S01]  /*4fc0*/  @!P5 FMUL R55, R55, 16777216 ;  /* 0x4b8000003737d820 */ /* 0x000fe20000400000 */
[----:B------:R-:W-:Y:S01]  /*4fd0*/  FMUL R21, R51, 0.25 ;  /* 0x3e80000033157820 */ /* 0x000fe20000400000 */
[----:B------:R-:W-:Y:S01]  /*4fe0*/  FFMA R38, R38, R45, R37 ;  /* 0x0000002d26267223 */ /* 0x000fe20000000025 */
[----:B------:R-:W-:Y:S01]  /*4ff0*/  FFMA R22, R45, R22, R46 ;  /* 0x000000162d167223 */ /* 0x000fe2000000002e */
[----:B------:R-:W-:Y:S01]  /*5000*/  FADD R45, R44, UR4 ;  /* 0x000000042c2d7e21 */ /* 0x000fe20008000000 */
[----:B---3--:R-:W-:Y:S01]  /*5010*/  FMUL R49, R49, R54 ;  /* 0x0000003631317220 */ /* 0x008fe20000400000 */
[----:B------:R-:W0:Y:S01]  /*5020*/  MUFU.RCP R55, R55 ;  /* 0x0000003700377308 */ /* 0x000e220000001000 */
[----:B------:R-:W-:Y:S01]  /*5030*/  FSEL R54, R21, UR10, P6 ;  /* 0x0000000a15367c08 */ /* 0x000fe2000b000000 */
[C---:B------:R-:W-:Y:S01]  /*5040*/  FMUL R46, R45.reuse, 0.25 ;  /* 0x3e8000002d2e7820 */ /* 0x040fe20000400000 */
[C---:B------:R-:W-:Y:S01]  /*5050*/  FSETP.GEU.AND P2, PT, |R45|.reuse, 1.175494350822287508e-38, PT ;  /* 0x008000002d00780b */ /* 0x040fe20003f4e200 */
[----:B------:R-:W-:Y:S01]  /*5060*/  FADD R51, R52, UR11 ;  /* 0x0000000b34337e21 */ /* 0x000fe20008000000 */
[----:B------:R-:W-:Y:S01]  /*5070*/  FSETP.GEU.AND P4, PT, |R44|, 1.175494350822287508e-38, PT ;  /* 0x008000002c00780b */ /* 0x000fe20003f8e200 */
[----:B------:R-:W-:Y:S01]  /*5080*/  @!P5 FMUL R54, R54, 16777216 ;  /* 0x4b8000003636d820 */ /* 0x000fe20000400000 */
[----:B------:R-:W-:Y:S01]  /*5090*/  FSETP.GT.AND P5, PT, |R45|, 8.50705917302346158658e+37, PT ;  /* 0x7e8000002d00780b */ /* 0x000fe20003fa4200 */
[----:B------:R-:W-:Y:S01]  /*50a0*/  FADD R134, -R133, R134 ;  /* 0x0000008685867221 */ /* 0x000fe20000000100 */
[----:B------:R-:W-:Y:S01]  /*50b0*/  FSETP.NEU.AND P3, PT, R66, RZ, PT ;  /* 0x000000ff4200720b */ /* 0x000fe20003f6d000 */
[----:B------:R-:W-:Y:S01]  /*50c0*/  FADD R57, R7, R22 ;  /* 0x0000001607397221 */ /* 0x000fe20000000000 */
[----:B------:R-:W-:Y:S01]  /*50d0*/  FSEL R37, R46, R45, P5 ;  /* 0x0000002d2e257208 */ /* 0x000fe20002800000 */
[----:B------:R-:W-:Y:S01]  /*50e0*/  FMUL R21, R134, R134 ;  /* 0x0000008686157220 */ /* 0x000fe20000400000 */
[----:B------:R-:W-:Y:S01]  /*50f0*/  FSEL R49, R49, RZ, P3 ;  /* 0x000000ff31317208 */ /* 0x000fe20001800000 */
[----:B------:R-:W-:Y:S01]  /*5100*/  IMAD.U32 R46, RZ, RZ, UR4 ;  /* 0x00000004ff2e7e24 */ /* 0x000fe2000f8e00ff */
[----:B------:R-:W-:Y:S01]  /*5110*/  FSETP.GEU.AND P3, PT, |R51|, 1.175494350822287508e-38, PT ;  /* 0x008000003300780b */ /* 0x000fe20003f6e200 */
[----:B0-----:R-:W-:Y:S01]  /*5120*/  FMUL R68, R55, R54 ;  /* 0x0000003637447220 */ /* 0x001fe20000400000 */
[----:B------:R-:W-:Y:S01]  /*5130*/  @!P2 FMUL R37, R37, 16777216 ;  /* 0x4b8000002525a820 */ /* 0x000fe20000400000 */
[----:B------:R-:W-:Y:S01]  /*5140*/  @!P4 FMUL R47, R47, 16777216 ;  /* 0x4b8000002f2fc820 */ /* 0x000fe20000400000 */
[----:B------:R-:W-:Y:S01]  /*5150*/  @!P4 FMUL R162, R162, 16777216 ;  /* 0x4b800000a2a2c820 */ /* 0x000fe20000400000 */
[C---:B------:R-:W-:Y:S01]  /*5160*/  FMUL R54, R51.reuse, 0.25 ;  /* 0x3e80000033367820 */ /* 0x040fe20000400000 */
[----:B------:R-:W-:Y:S01]  /*5170*/  FSETP.GT.AND P4, PT, |R51|, 8.50705917302346158658e+37, PT ;  /* 0x7e8000003300780b */ /* 0x000fe20003f84200 */
[----:B------:R-:W-:Y:S01]  /*5180*/  FMUL R21, R21, UR8 ;  /* 0x0000000815157c20 */ /* 0x000fe20008400000 */
[----:B------:R-:W0:Y:S01]  /*5190*/  MUFU.RCP R37, R37 ;  /* 0x0000002500257308 */ /* 0x000e220000001000 */
[----:B------:R-:W-:Y:S01]  /*51a0*/  FMUL R46, R46, 0.25 ;  /* 0x3e8000002e2e7820 */ /* 0x000fe20000400000 */
[----:B------:R-:W-:Y:S01]  /*51b0*/  FSEL R7, R54, R51, P4 ;  /* 0x0000003336077208 */ /* 0x000fe20002000000 */
[----:B------:R-:W-:Y:S01]  /*51c0*/  FFMA R62, R49, R21, R56 ;  /* 0x00000015313e7223 */ /* 0x000fe20000000038 */
[----:B------:R-:W-:Y:S01]  /*51d0*/  FADD R21, R45, UR5 ;  /* 0x000000052d157e21 */ /* 0x000fe20008000000 */
[----:B------:R-:W-:Y:S01]  /*51e0*/  IMAD.U32 R56, RZ, RZ, UR11 ;  /* 0x0000000bff387e24 */ /* 0x000fe2000f8e00ff */
[----:B------:R-:W-:Y:S01]  /*51f0*/  FSEL R22, R46, UR4, P5 ;  /* 0x000000042e167c08 */ /* 0x000fe2000a800000 */
[----:B------:R-:W-:Y:S01]  /*5200*/  @!P3 FMUL R7, R7, 16777216 ;  /* 0x4b8000000707b820 */ /* 0x000fe20000400000 */
[C---:B------:R-:W-:Y:S01]  /*5210*/  FMUL R54, R21.reuse, 0.25 ;  /* 0x3e80000015367820 */ /* 0x040fe20000400000 */
[C---:B------:R-:W-:Y:S01]  /*5220*/  FSETP.GEU.AND P5, PT, |R21|.reuse, 1.175494350822287508e-38, PT ;  /* 0x008000001500780b */ /* 0x040fe20003fae200 */
[----:B------:R-:W-:Y:S01]  /*5230*/  FMUL R56, R56, 0.25 ;  /* 0x3e80000038387820 */ /* 0x000fe20000400000 */
[----:B------:R1:W2:Y:S01]  /*5240*/  MUFU.RCP R55, R7 ;  /* 0x0000000700377308 */ /* 0x0002a20000001000 */
[----:B------:R-:W-:Y:S01]  /*5250*/  FSETP.GT.AND P6, PT, |R21|, 8.50705917302346158658e+37, PT ;  /* 0x7e8000001500780b */ /* 0x000fe20003fc4200 */
[----:B------:R-:W-:Y:S01]  /*5260*/  @!P2 FMUL R22, R22, 16777216 ;  /* 0x4b8000001616a820 */ /* 0x000fe20000400000 */
[----:B------:R-:W-:Y:S01]  /*5270*/  FFMA R134, R134, R49, R133 ;  /* 0x0000003186867223 */ /* 0x000fe20000000085 */
[----:B------:R-:W-:Y:S01]  /*5280*/  FSEL R56, R56, UR11, P4 ;  /* 0x0000000b38387c08 */ /* 0x000fe2000a000000 */
[----:B------:R-:W-:Y:S01]  /*5290*/  FADD R46, R51, UR12 ;  /* 0x0000000c332e7e21 */ /* 0x000fe20008000000 */
[----:B------:R-:W-:Y:S01]  /*52a0*/  FSEL R49, R54, R21, P6 ;  /* 0x0000001536317208 */ /* 0x000fe20003000000 */
[----:B0-----:R-:W-:Y:S01]  /*52b0*/  FMUL R54, R37, R22 ;  /* 0x0000001625367220 */ /* 0x001fe20000400000 */
[----:B------:R-:W-:Y:S01]  /*52c0*/  IMAD.U32 R22, RZ, RZ, UR5 ;  /* 0x00000005ff167e24 */ /* 0x000fe2000f8e00ff */
[----:B------:R-:W-:Y:S01]  /*52d0*/  @!P3 FMUL R56, R56, 16777216 ;  /* 0x4b8000003838b820 */ /* 0x000fe20000400000 */
[----:B------:R-:W-:Y:S01]  /*52e0*/  FSETP.GEU.AND P2, PT, |R46|, 1.175494350822287508e-38, PT ;  /* 0x008000002e00780b */ /* 0x000fe20003f4e200 */
[----:B------:R-:W-:Y:S01]  /*52f0*/  @!P5 FMUL R49, R49, 16777216 ;  /* 0x4b8000003131d820 */ /* 0x000fe20000400000 */
[----:B-1----:R-:W-:Y:S01]  /*5300*/  FMUL R7, R22, 0.25 ;  /* 0x3e80000016077820 */ /* 0x002fe20000400000 */
[C---:B------:R-:W-:Y:S01]  /*5310*/  FMUL R37, R46.reuse, 0.25 ;  /* 0x3e8000002e257820 */ /* 0x040fe20000400000 */
[----:B------:R-:W-:Y:S01]  /*5320*/  FSETP.GT.AND P4, PT, |R46|, 8.50705917302346158658e+37, PT ;  /* 0x7e8000002e00780b */ /* 0x000fe20003f84200 */
[----:B------:R-:W-:Y:S01]  /*5330*/  IMAD.U32 R58, RZ, RZ, UR12 ;  /* 0x0000000cff3a7e24 */ /* 0x000fe2000f8e00ff */
[----:B--2---:R-:W-:Y:S01]  /*5340*/  FMUL R70, R55, R56 ;  /* 0x0000003837467220 */ /* 0x004fe20000400000 */
[----:B------:R-:W-:Y:S01]  /*5350*/  FSEL R56, R7, UR5, P6 ;  /* 0x0000000507387c08 */ /* 0x000fe2000b000000 */
[----:B------:R-:W0:Y:S01]  /*5360*/  MUFU.RCP R49, R49 ;  /* 0x0000003100317308 */ /* 0x000e220000001000 */
[----:B------:R-:W-:Y:S01]  /*5370*/  FSETP.NEU.AND P6, PT, R53, RZ, PT ;  /* 0x000000ff3500720b */ /* 0x000fe20003fcd000 */
[----:B------:R-:W-:Y:S01]  /*5380*/  FMUL R55, R58, 0.25 ;  /* 0x3e8000003a377820 */ /* 0x000fe20000400000 */
[----:B------:R-:W-:Y:S01]  /*5390*/  FSEL R59, R37, R46, P4 ;  /* 0x0000002e253b7208 */ /* 0x000fe20002000000 */
[--C-:B------:R-:W-:Y:S01]  /*53a0*/  FADD R39, R39, -R38.reuse ;  /* 0x8000002627277221 */ /* 0x100fe20000000000 */
[----:B------:R-:W-:Y:S01]  /*53b0*/  FSEL R50, R50, RZ, P6 ;  /* 0x000000ff32327208 */ /* 0x000fe20003000000 */
[----:B------:R-:W-:Y:S01]  /*53c0*/  FADD R37, R21, UR6 ;  /* 0x0000000615257e21 */ /* 0x000fe20008000000 */
[----:B------:R-:W-:Y:S01]  /*53d0*/  FSEL R64, R55, UR12, P4 ;  /* 0x0000000c37407c08 */ /* 0x000fe2000a000000 */
[----:B------:R-:W1:Y:S01]  /*53e0*/  MUFU.RCP R47, R47 ;  /* 0x0000002f002f7308 */ /* 0x000e620000001000 */
[----:B------:R-:W-:Y:S01]  /*53f0*/  @!P2 FMUL R59, R59, 16777216 ;  /* 0x4b8000003b3ba820 */ /* 0x000fe20000400000 */
[C---:B------:R-:W-:Y:S01]  /*5400*/  FFMA R55, R39.reuse, R50, R38 ;  /* 0x0000003227377223 */ /* 0x040fe20000000026 */
[----:B------:R-:W-:Y:S01]  /*5410*/  FMUL R39, R39, R39 ;  /* 0x0000002727277220 */ /* 0x000fe20000400000 */
[----:B------:R-:W-:Y:S01]  /*5420*/  @!P5 FMUL R56, R56, 16777216 ;  /* 0x4b8000003838d820 */ /* 0x000fe20000400000 */
[----:B------:R-:W-:Y:S01]  /*5430*/  FADD R69, R23, R62 ;  /* 0x0000003e17457221 */ /* 0x000fe20000000000 */
[----:B------:R-:W-:Y:S01]  /*5440*/  FSETP.GEU.AND P6, PT, |R37|, 1.175494350822287508e-38, PT ;  /* 0x008000002500780b */ /* 0x000fe20003fce200 */
[----:B------:R-:W-:Y:S01]  /*5450*/  FMUL R23, R48, R39 ;  /* 0x0000002730177220 */ /* 0x000fe20000400000 */
[----:B------:R-:W2:Y:S01]  /*5460*/  MUFU.RCP R59, R59 ;  /* 0x0000003b003b7308 */ /* 0x000ea20000001000 */
[----:B------:R-:W-:Y:S01]  /*5470*/  IMAD.U32 R48, RZ, RZ, UR6 ;  /* 0x00000006ff307e24 */ /* 0x000fe2000f8e00ff */
[----:B0-----:R-:W-:Y:S01]  /*5480*/  FMUL R58, R49, R56 ;  /* 0x00000038313a7220 */ /* 0x001fe20000400000 */
[----:B------:R-:W-:Y:S01]  /*5490*/  FADD R49, R46, UR13 ;  /* 0x0000000d2e317e21 */ /* 0x000fe20008000000 */
[----:B------:R-:W-:Y:S01]  /*54a0*/  FSETP.NEU.AND P5, PT, R45, RZ, PT ;  /* 0x000000ff2d00720b */ /* 0x000fe20003fad000 */
[C---:B------:R-:W-:Y:S01]  /*54b0*/  FMUL R38, R37.reuse, 0.25 ;  /* 0x3e80000025267820 */ /* 0x040fe20000400000 */
[----:B------:R-:W-:Y:S01]  /*54c0*/  FMUL R48, R48, 0.25 ;  /* 0x3e80000030307820 */ /* 0x000fe20000400000 */
[----:B------:R-:W-:Y:S01]  /*54d0*/  FSETP.GT.AND P4, PT, |R37|, 8.50705917302346158658e+37, PT ;  /* 0x7e8000002500780b */ /* 0x000fe20003f84200 */
[----:B-1----:R-:W-:Y:S01]  /*54e0*/  FMUL R47, R47, R162 ;  /* 0x000000a22f2f7220 */ /* 0x002fe20000400000 */
[----:B------:R-:W-:Y:S01]  /*54f0*/  @!P2 FMUL R64, R64, 16777216 ;  /* 0x4b8000004040a820 */ /* 0x000fe20000400000 */
[----:B------:R-:W-:Y:S01]  /*5500*/  FSETP.NEU.AND P2, PT, R44, RZ, PT ;  /* 0x000000ff2c00720b */ /* 0x000fe20003f4d000 */
[----:B------:R-:W-:Y:S01]  /*5510*/  FADD R22, R37, UR7 ;  /* 0x0000000725167e21 */ /* 0x000fe20008000000 */
[----:B------:R-:W-:Y:S01]  /*5520*/  FSEL R61, R54, RZ, P5 ;  /* 0x000000ff363d7208 */ /* 0x000fe20002800000 */
[C---:B------:R-:W-:Y:S01]  /*5530*/  FMUL R54, R49.reuse, 0.25 ;  /* 0x3e80000031367820 */ /* 0x040fe20000400000 */
[----:B------:R-:W-:Y:S01]  /*5540*/  FSETP.GEU.AND P5, PT, |R49|, 1.175494350822287508e-38, PT ;  /* 0x008000003100780b */ /* 0x000fe20003fae200 */
[----:B------:R-:W-:Y:S01]  /*5550*/  FADD R7, R161, R22 ;  /* 0x00000016a1077221 */ /* 0x000fe20000000000 */
[----:B------:R-:W-:Y:S01]  /*5560*/  FSEL R39, R38, R37, P4 ;  /* 0x0000002526277208 */ /* 0x000fe20002000000 */
[----:B--2---:R-:W-:Y:S01]  /*5570*/  FMUL R71, R59, R64 ;  /* 0x000000403b477220 */ /* 0x004fe20000400000 */
[----:B------:R-:W-:Y:S01]  /*5580*/  FSEL R48, R48, UR6, P4 ;  /* 0x0000000630307c08 */ /* 0x000fe2000a000000 */
[----:B------:R-:W-:Y:S01]  /*5590*/  IMAD.U32 R59, RZ, RZ, UR7 ;  /* 0x00000007ff3b7e24 */ /* 0x000fe2000f8e00ff */
[----:B------:R-:W-:Y:S01]  /*55a0*/  FSEL R56, R47, RZ, P2 ;  /* 0x000000ff2f387208 */ /* 0x000fe20001000000 */
[----:B------:R-:W-:Y:S01]  /*55b0*/  @!P6 FMUL R39, R39, 16777216 ;  /* 0x4b8000002727e820 */ /* 0x000fe20000400000 */
[----:B------:R-:W-:Y:S01]  /*55c0*/  FSETP.GT.AND P2, PT, |R49|, 8.50705917302346158658e+37, PT ;  /* 0x7e8000003100780b */ /* 0x000fe20003f44200 */
[----:B------:R-:W-:Y:S01]  /*55d0*/  @!P6 FMUL R48, R48, 16777216 ;  /* 0x4b8000003030e820 */ /* 0x000fe20000400000 */
[C---:B------:R-:W-:Y:S01]  /*55e0*/  FSETP.GEU.AND P6, PT, |R22|.reuse, 1.175494350822287508e-38, PT ;  /* 0x008000001600780b */ /* 0x040fe20003fce200 */
[----:B------:R-:W-:Y:S01]  /*55f0*/  FMUL R47, R22, 0.25 ;  /* 0x3e800000162f7820 */ /* 0x000fe20000400000 */
[----:B------:R-:W-:Y:S01]  /*5600*/  FSEL R62, R54, R49, P2 ;  /* 0x00000031363e7208 */ /* 0x000fe20001000000 */
[----:B------:R-:W-:Y:S01]  /*5610*/  FMUL R60, R161, 0.25 ;  /* 0x3e800000a13c7820 */ /* 0x000fe20000400000 */
[----:B------:R-:W-:Y:S01]  /*5620*/  FSETP.GT.AND P4, PT, |R22|, 8.50705917302346158658e+37, PT ;  /* 0x7e8000001600780b */ /* 0x000fe20003f84200 */
[----:B------:R-:W-:Y:S01]  /*5630*/  FMUL R59, R59, 0.25 ;  /* 0x3e8000003b3b7820 */ /* 0x000fe20000400000 */
[----:B------:R-:W-:Y:S01]  /*5640*/  FSETP.GT.AND P3, PT, |R7|, 8.50705917302346158658e+37, PT ;  /* 0x7e8000000700780b */ /* 0x000fe20003f64200 */
[----:B------:R-:W-:Y:S01]  /*5650*/  @!P5 FMUL R62, R62, 16777216 ;  /* 0x4b8000003e3ed820 */ /* 0x000fe20000400000 */
[----:B------:R-:W-:Y:S01]  /*5660*/  FSEL R54, R47, R22, P4 ;  /* 0x000000162f367208 */ /* 0x000fe20002000000 */
[----:B------:R-:W-:Y:S01]  /*5670*/  FADD R47, R49, UR14 ;  /* 0x0000000e312f7e21 */ /* 0x000fe20008000000 */
[----:B------:R-:W-:Y:S01]  /*5680*/  FSEL R161, R60, R161, P3 ;  /* 0x000000a13ca17208 */ /* 0x000fe20001800000 */
[----:B------:R-:W-:Y:S01]  /*5690*/  IMAD.U32 R60, RZ, RZ, UR13 ;  /* 0x0000000dff3c7e24 */ /* 0x000fe2000f8e00ff */
[----:B------:R-:W-:Y:S01]  /*56a0*/  FSEL R65, R59, UR7, P4 ;  /* 0x000000073b417c08 */ /* 0x000fe2000a000000 */
[----:B------:R-:W0:Y:S01]  /*56b0*/  MUFU.RCP R62, R62 ;  /* 0x0000003e003e7308 */ /* 0x000e220000001000 */
[----:B------:R-:W-:Y:S01]  /*56c0*/  @!P6 FMUL R54, R54, 16777216 ;  /* 0x4b8000003636e820 */ /* 0x000fe20000400000 */
[----:B------:R-:W-:Y:S01]  /*56d0*/  FMUL R59, R60, 0.25 ;  /* 0x3e8000003c3b7820 */ /* 0x000fe20000400000 */
[----:B------:R-:W-:Y:S01]  /*56e0*/  FMUL R64, R47, 0.25 ;  /* 0x3e8000002f407820 */ /* 0x000fe20000400000 */
[----:B------:R-:W-:Y:S01]  /*56f0*/  @!P6 FMUL R65, R65, 16777216 ;  /* 0x4b8000004141e820 */ /* 0x000fe20000400000 */
[----:B------:R-:W-:Y:S01]  /*5700*/  FSETP.GT.AND P6, PT, |R47|, 8.50705917302346158658e+37, PT ;  /* 0x7e8000002f00780b */ /* 0x000fe20003fc4200 */
[----:B------:R-:W-:Y:S01]  /*5710*/  FMUL R60, R7, 0.25 ;  /* 0x3e800000073c7820 */ /* 0x000fe20000400000 */
[----:B------:R-:W-:Y:S01]  /*5720*/  FSEL R59, R59, UR13, P2 ;  /* 0x0000000d3b3b7c08 */ /* 0x000fe20009000000 */
[----:B------:R-:W1:Y:S01]  /*5730*/  MUFU.RCP R39, R39 ;  /* 0x0000002700277308 */ /* 0x000e620000001000 */
[----:B------:R-:W-:Y:S01]  /*5740*/  FSEL R73, R64, R47, P6 ;  /* 0x0000002f40497208 */ /* 0x000fe20003000000 */
[----:B------:R-:W-:Y:S01]  /*5750*/  FADD R38, R160, R7 ;  /* 0x00000007a0267221 */ /* 0x000fe20000000000 */
[----:B------:R-:W-:Y:S01]  /*5760*/  FSEL R64, R60, R7, P3 ;  /* 0x000000073c407208 */ /* 0x000fe20001800000 */
[----:B------:R-:W-:Y:S01]  /*5770*/  IMAD.U32 R60, RZ, RZ, UR14 ;  /* 0x0000000eff3c7e24 */ /* 0x000fe2000f8e00ff */
[----:B------:R-:W-:Y:S01]  /*5780*/  @!P5 FMUL R59, R59, 16777216 ;  /* 0x4b8000003b3bd820 */ /* 0x000fe20000400000 */
[----:B------:R-:W-:Y:S01]  /*5790*/  FSETP.NEU.AND P3, PT, R52, RZ, PT ;  /* 0x000000ff3400720b */ /* 0x000fe20003f6d000 */
[----:B------:R-:W-:Y:S01]  /*57a0*/  FMUL R67, R160, 0.25 ;  /* 0x3e800000a0437820 */ /* 0x000fe20000400000 */
[----:B------:R-:W2:Y:S01]  /*57b0*/  MUFU.RCP R54, R54 ;  /* 0x0000003600367308 */ /* 0x000ea20000001000 */
[----:B------:R-:W-:Y:S01]  /*57c0*/  FSETP.GEU.AND P2, PT, |R47|, 1.175494350822287508e-38, PT ;  /* 0x008000002f00780b */ /* 0x000fe20003f4e200 */
[----:B------:R-:W-:Y:S01]  /*57d0*/  FMUL R60, R60, 0.25 ;  /* 0x3e8000003c3c7820 */ /* 0x000fe20000400000 */
[----:B0-----:R-:W-:Y:S01]  /*57e0*/  FMUL R72, R62, R59 ;  /* 0x0000003b3e487220 */ /* 0x001fe20000400000 */
[----:B------:R-:W-:Y:S01]  /*57f0*/  FFMA R59, R50, R23, R57 ;  /* 0x00000017323b7223 */ /* 0x000fe20000000039 */
[----:B------:R-:W-:Y:S01]  /*5800*/  FSEL R68, R68, RZ, P3 ;  /* 0x000000ff44447208 */ /* 0x000fe20001800000 */
[----:B------:R-:W-:Y:S01]  /*5810*/  FADD R23, R159, R38 ;  /* 0x000000269f177221 */ /* 0x000fe20000000000 */
[----:B------:R-:W-:Y:S01]  /*5820*/  FSETP.NEU.AND P3, PT, R21, RZ, PT ;  /* 0x000000ff1500720b */ /* 0x000fe20003f6d000 */
[----:B-1----:R-:W-:Y:S01]  /*5830*/  FMUL R63, R39, R48 ;  /* 0x00000030273f7220 */ /* 0x002fe20000400000 */
[----:B------:R-:W-:Y:S01]  /*5840*/  FSEL R60, R60, UR14, P6 ;  /* 0x0000000e3c3c7c08 */ /* 0x000fe2000b000000 */
[----:B------:R-:W-:Y:S01]  /*5850*/  FADD R48, R47, UR15 ;  /* 0x0000000f2f307e21 */ /* 0x000fe20008000000 */
[----:B------:R-:W-:Y:S01]  /*5860*/  FSETP.GEU.AND P6, PT, |R7|, 1.175494350822287508e-38, PT ;  /* 0x008000000700780b */ /* 0x000fe20003fce200 */
[----:B------:R-:W-:Y:S01]  /*5870*/  FMUL R50, R159, 0.25 ;  /* 0x3e8000009f327820 */ /* 0x000fe20000400000 */
[----:B------:R-:W-:Y:S01]  /*5880*/  FSEL R62, R58, RZ, P3 ;  /* 0x000000ff3a3e7208 */ /* 0x000fe20001800000 */
[----:B------:R-:W-:Y:S01]  /*5890*/  FADD R39, R153, R48 ;  /* 0x0000003099277221 */ /* 0x000fe20000000000 */
[----:B------:R-:W-:Y:S01]  /*58a0*/  FSETP.GT.AND P3, PT, |R23|, 8.50705917302346158658e+37, PT ;  /* 0x7e8000001700780b */ /* 0x000fe20003f64200 */
[----:B--2---:R-:W-:Y:S01]  /*58b0*/  FMUL R54, R54, R65 ;  /* 0x0000004136367220 */ /* 0x004fe20000400000 */
[C---:B------:R-:W-:Y:S01]  /*58c0*/  FMUL R65, R38.reuse, 0.25 ;  /* 0x3e80000026417820 */ /* 0x040fe20000400000 */
[----:B------:R-:W-:Y:S01]  /*58d0*/  FSETP.GT.AND P4, PT, |R38|, 8.50705917302346158658e+37, PT ;  /* 0x7e8000002600780b */ /* 0x000fe20003f84200 */
[----:B------:R-:W-:Y:S01]  /*58e0*/  @!P2 FMUL R73, R73, 16777216 ;  /* 0x4b8000004949a820 */ /* 0x000fe20000400000 */
[----:B------:R-:W-:Y:S01]  /*58f0*/  FSEL R159, R50, R159, P3 ;  /* 0x0000009f329f7208 */ /* 0x000fe20001800000 */
[----:B------:R-:W-:Y:S01]  /*5900*/  FADD R50, R152, R39 ;  /* 0x0000002798327221 */ /* 0x000fe20000000000 */
[----:B------:R-:W-:Y:S01]  /*5910*/  FSEL R160, R67, R160, P4 ;  /* 0x000000a043a07208 */ /* 0x000fe20002000000 */
[----:B------:R0:W1:Y:S01]  /*5920*/  MUFU.RCP R57, R73 ;  /* 0x0000004900397308 */ /* 0x0000620000001000 */
[----:B------:R-:W-:Y:S01]  /*5930*/  FSEL R65, R65, R38, P4 ;  /* 0x0000002641417208 */ /* 0x000fe20002000000 */
[----:B------:R-:W-:Y:S01]  /*5940*/  @!P2 FMUL R60, R60, 16777216 ;  /* 0x4b8000003c3ca820 */ /* 0x000fe20000400000 */
[----:B------:R-:W-:Y:S01]  /*5950*/  FSETP.NEU.AND P4, PT, R51, RZ, PT ;  /* 0x000000ff3300720b */ /* 0x000fe20003f8d000 */
[--C-:B------:R-:W-:Y:S01]  /*5960*/  FADD R135, R135, -R134.reuse ;  /* 0x8000008687877221 */ /* 0x100fe20000000000 */
[----:B------:R-:W-:Y:S01]  /*5970*/  @!P6 FMUL R64, R64, 16777216 ;  /* 0x4b8000004040e820 */ /* 0x000fe20000400000 */
[----:B------:R-:W-:Y:S01]  /*5980*/  FSETP.GT.AND P2, PT, |R50|, 8.50705917302346158658e+37, PT ;  /* 0x7e8000003200780b */ /* 0x000fe20003f44200 */
[----:B------:R-:W-:Y:S01]  /*5990*/  @!P6 FMUL R161, R161, 16777216 ;  /* 0x4b800000a1a1e820 */ /* 0x000fe20000400000 */
[----:B------:R-:W-:Y:S01]  /*59a0*/  IMAD.U32 R58, RZ, RZ, UR15 ;  /* 0x0000000fff3a7e24 */ /* 0x000fe2000f8e00ff */
[----:B0-----:R-:W-:Y:S01]  /*59b0*/  FMUL R73, R152, 0.25 ;  /* 0x3e80000098497820 */ /* 0x001fe20000400000 */
[----:B------:R-:W-:Y:S01]  /*59c0*/  FSETP.NEU.AND P6, PT, R46, RZ, PT ;  /* 0x000000ff2e00720b */ /* 0x000fe20003fcd000 */
[C---:B------:R-:W-:Y:S01]  /*59d0*/  FFMA R67, R135.reuse, R68, R134 ;  /* 0x0000004487437223 */ /* 0x040fe20000000086 */
[----:B------:R-:W-:Y:S01]  /*59e0*/  FSEL R70, R70, RZ, P4 ;  /* 0x000000ff46467208 */ /* 0x000fe20002000000 */
[----:B------:R-:W-:Y:S01]  /*59f0*/  FMUL R135, R135, R135 ;  /* 0x0000008787877220 */ /* 0x000fe20000400000 */
[----:B------:R-:W-:Y:S01]  /*5a00*/  FSETP.GEU.AND P4, PT, |R48|, 1.175494350822287508e-38, PT ;  /* 0x008000003000780b */ /* 0x000fe20003f8e200 */
[----:B------:R-:W-:Y:S01]  /*5a10*/  FMUL R58, R58, 0.25 ;  /* 0x3e8000003a3a7820 */ /* 0x000fe20000400000 */
[----:B------:R-:W-:Y:S01]  /*5a20*/  FSEL R152, R73, R152, P2 ;  /* 0x0000009849987208 */ /* 0x000fe20001000000 */
[----:B------:R-:W-:Y:S01]  /*5a30*/  FMUL R73, R48, 0.25 ;  /* 0x3e80000030497820 */ /* 0x000fe20000400000 */
[----:B------:R-:W-:Y:S01]  /*5a40*/  FSEL R71, R71, RZ, P6 ;  /* 0x000000ff47477208 */ /* 0x000fe20003000000 */
[----:B------:R-:W-:Y:S01]  /*5a50*/  FMUL R135, R66, R135 ;  /* 0x0000008742877220 */ /* 0x000fe20000400000 */
[----:B------:R-:W-:Y:S01]  /*5a60*/  FSETP.GT.AND P6, PT, |R48|, 8.50705917302346158658e+37, PT ;  /* 0x7e8000003000780b */ /* 0x000fe20003fc4200 */
[--C-:B------:R-:W-:Y:S01]  /*5a70*/  FADD R40, R40, -R55.reuse ;  /* 0x8000003728287221 */ /* 0x100fe20000000000 */
[----:B-1----:R-:W-:Y:S01]  /*5a80*/  FMUL R57, R57, R60 ;  /* 0x0000003c39397220 */ /* 0x002fe20000400000 */
[----:B------:R-:W-:Y:S01]  /*5a90*/  FMUL R74, R153, 0.25 ;  /* 0x3e800000994a7820 */ /* 0x000fe20000400000 */
[----:B------:R-:W-:Y:S01]  /*5aa0*/  FSEL R73, R73, R48, P6 ;  /* 0x0000003049497208 */ /* 0x000fe20003000000 */
[----:B------:R-:W-:Y:S01]  /*5ab0*/  FFMA R60, R40, R56, R55 ;  /* 0x00000038283c7223 */ /* 0x000fe20000000037 */
[----:B------:R-:W-:Y:S01]  /*5ac0*/  FSEL R66, R58, UR15, P6 ;  /* 0x0000000f3a427c08 */ /* 0x000fe2000b000000 */
[----:B------:R-:W-:Y:S01]  /*5ad0*/  FMUL R40, R40, R40 ;  /* 0x0000002828287220 */ /* 0x000fe20000400000 */
[----:B------:R-:W-:Y:S01]  /*5ae0*/  FSETP.GEU.AND P6, PT, |R38|, 1.175494350822287508e-38, PT ;  /* 0x008000002600780b */ /* 0x000fe20003fce200 */
[----:B------:R-:W-:Y:S01]  /*5af0*/  @!P4 FMUL R73, R73, 16777216 ;  /* 0x4b8000004949c820 */ /* 0x000fe20000400000 */
[----:B------:R0:W-:Y:S01]  /*5b00*/  MUFU.RCP R58, R64 ;  /* 0x00000040003a7308 */ /* 0x0001e20000001000 */
[----:B------:R-:W-:Y:S01]  /*5b10*/  @!P4 FMUL R66, R66, 16777216 ;  /* 0x4b8000004242c820 */ /* 0x000fe20000400000 */
[----:B------:R-:W-:Y:S01]  /*5b20*/  FSETP.NEU.AND P4, PT, R37, RZ, PT ;  /* 0x000000ff2500720b */ /* 0x000fe20003f8d000 */
[----:B------:R-:W-:Y:S01]  /*5b30*/  FADD R59, R8, R59 ;  /* 0x0000003b083b7221 */ /* 0x000fe20000000000 */
[C---:B------:R-:W-:Y:S01]  /*5b40*/  FSETP.GT.AND P5, PT, |R39|.reuse, 8.50705917302346158658e+37, PT ;  /* 0x7e8000002700780b */ /* 0x040fe20003fa4200 */
[----:B------:R-:W-:Y:S01]  /*5b50*/  FMUL R8, R39, 0.25 ;  /* 0x3e80000027087820 */ /* 0x000fe20000400000 */
[----:B------:R-:W-:Y:S01]  /*5b60*/  FSEL R63, R63, RZ, P4 ;  /* 0x000000ff3f3f7208 */ /* 0x000fe20002000000 */
[----:B------:R-:W-:Y:S01]  /*5b70*/  FMUL R40, R53, R40 ;  /* 0x0000002835287220 */ /* 0x000fe20000400000 */
[----:B------:R-:W-:Y:S01]  /*5b80*/  FSETP.NEU.AND P4, PT, R49, RZ, PT ;  /* 0x000000ff3100720b */ /* 0x000fe20003f8d000 */
[----:B0-----:R-:W-:Y:S01]  /*5b90*/  FMUL R64, R23, 0.25 ;  /* 0x3e80000017407820 */ /* 0x001fe20000400000 */
[----:B------:R-:W-:Y:S01]  /*5ba0*/  FADD R53, R151, R50 ;  /* 0x0000003297357221 */ /* 0x000fe20000000000 */
[----:B------:R-:W-:Y:S01]  /*5bb0*/  @!P6 FMUL R65, R65, 16777216 ;  /* 0x4b8000004141e820 */ /* 0x000fe20000400000 */
[----:B------:R-:W-:Y:S01]  /*5bc0*/  FSEL R72, R72, RZ, P4 ;  /* 0x000000ff48487208 */ /* 0x000fe20002000000 */
[----:B------:R-:W-:Y:S01]  /*5bd0*/  @!P6 FMUL R160, R160, 16777216 ;  /* 0x4b800000a0a0e820 */ /* 0x000fe20000400000 */
[----:B------:R-:W-:Y:S01]  /*5be0*/  FSETP.GEU.AND P4, PT, |R23|, 1.175494350822287508e-38, PT ;  /* 0x008000001700780b */ /* 0x000fe20003f8e200 */
[----:B------:R-:W-:Y:S01]  /*5bf0*/  FFMA R69, R68, R135, R69 ;  /* 0x0000008744457223 */ /* 0x000fe20000000045 */
[----:B------:R-:W-:Y:S01]  /*5c00*/  FSETP.GEU.AND P6, PT, |R39|, 1.175494350822287508e-38, PT ;  /* 0x008000002700780b */ /* 0x000fe20003fce200 */
[----:B------:R-:W0:Y:S01]  /*5c10*/  MUFU.RCP R65, R65 ;  /* 0x0000004100417308 */ /* 0x000e220000001000 */
[----:B------:R-:W-:Y:S01]  /*5c20*/  FSEL R64, R64, R23, P3 ;  /* 0x0000001740407208 */ /* 0x000fe20001800000 */
[----:B------:R-:W-:Y:S01]  /*5c30*/  FMUL R68, R151, 0.25 ;  /* 0x3e80000097447820 */ /* 0x000fe20000400000 */
[----:B------:R-:W-:Y:S01]  /*5c40*/  FSEL R153, R74, R153, P5 ;  /* 0x000000994a997208 */ /* 0x000fe20002800000 */
[----:B------:R-:W-:Y:S01]  /*5c50*/  FADD R136, R136, -R67 ;  /* 0x8000004388887221 */ /* 0x000fe20000000000 */
[----:B------:R-:W-:Y:S01]  /*5c60*/  FSEL R74, R8, R39, P5 ;  /* 0x00000027084a7208 */ /* 0x000fe20002800000 */
[C---:B------:R-:W-:Y:S01]  /*5c70*/  FADD R8, R158.reuse, R23 ;  /* 0x000000179e087221 */ /* 0x040fe20000000000 */
[----:B------:R-:W-:Y:S01]  /*5c80*/  FSETP.GT.AND P3, PT, |R53|, 8.50705917302346158658e+37, PT ;  /* 0x7e8000003500780b */ /* 0x000fe20003f64200 */
[----:B------:R-:W-:Y:S01]  /*5c90*/  FMUL R55, R158, 0.25 ;  /* 0x3e8000009e377820 */ /* 0x000fe20000400000 */
[----:B------:R-:W-:Y:S01]  /*5ca0*/  FMUL R75, R50, 0.25 ;  /* 0x3e800000324b7820 */ /* 0x000fe20000400000 */
[----:B------:R-:W-:Y:S01]  /*5cb0*/  @!P4 FMUL R64, R64, 16777216 ;  /* 0x4b8000004040c820 */ /* 0x000fe20000400000 */
[----:B------:R-:W-:Y:S01]  /*5cc0*/  @!P4 FMUL R159, R159, 16777216 ;  /* 0x4b8000009f9fc820 */ /* 0x000fe20000400000 */
[----:B------:R-:W-:Y:S01]  /*5cd0*/  FSETP.GEU.AND P4, PT, |R50|, 1.175494350822287508e-38, PT ;  /* 0x008000003200780b */ /* 0x000fe20003f8e200 */
[----:B------:R-:W1:Y:S01]  /*5ce0*/  MUFU.RCP R73, R73 ;  /* 0x0000004900497308 */ /* 0x000e620000001000 */
[----:B------:R-:W-:Y:S01]  /*5cf0*/  FSETP.GT.AND P5, PT, |R8|, 8.50705917302346158658e+37, PT ;  /* 0x7e8000000800780b */ /* 0x000fe20003fa4200 */
[----:B------:R-:W-:Y:S01]  /*5d00*/  @!P6 FMUL R74, R74, 16777216 ;  /* 0x4b8000004a4ae820 */ /* 0x000fe20000400000 */
[----:B------:R-:W-:Y:S01]  /*5d10*/  @!P6 FMUL R153, R153, 16777216 ;  /* 0x4b8000009999e820 */ /* 0x000fe20000400000 */
[----:B------:R-:W-:Y:S01]  /*5d20*/  FFMA R40, R56, R40, R59 ;  /* 0x0000002838287223 */ /* 0x000fe2000000003b */
[----:B------:R-:W-:Y:S01]  /*5d30*/  FSEL R76, R68, R151, P3 ;  /* 0x00000097444c7208 */ /* 0x000fe20001800000 */
[C---:B------:R-:W-:Y:S01]  /*5d40*/  FMUL R59, R8.reuse, 0.25 ;  /* 0x3e800000083b7820 */ /* 0x040fe20000400000 */
[----:B------:R-:W-:Y:S01]  /*5d50*/  FSETP.GEU.AND P6, PT, |R8|, 1.175494350822287508e-38, PT ;  /* 0x008000000800780b */ /* 0x000fe20003fce200 */
[C---:B------:R-:W-:Y:S01]  /*5d60*/  FFMA R68, R136.reuse, R70, R67 ;  /* 0x0000004688447223 */ /* 0x040fe20000000043 */
[----:B------:R-:W-:Y:S01]  /*5d70*/  FMUL R67, R136, R136 ;  /* 0x0000008888437220 */ /* 0x000fe20000400000 */
[----:B------:R-:W-:Y:S01]  /*5d80*/  FADD R41, R41, -R60 ;  /* 0x8000003c29297221 */ /* 0x000fe20000000000 */
[----:B------:R-:W-:Y:S01]  /*5d90*/  FSEL R158, R55, R158, P5 ;  /* 0x0000009e379e7208 */ /* 0x000fe20002800000 */
[----:B------:R-:W-:Y:S01]  /*5da0*/  FADD R55, R157, R8 ;  /* 0x000000089d377221 */ /* 0x000fe20000000000 */
[----:B------:R-:W-:Y:S01]  /*5db0*/  FSEL R75, R75, R50, P2 ;  /* 0x000000324b4b7208 */ /* 0x000fe20001000000 */
[----:B0-----:R-:W-:Y:S01]  /*5dc0*/  FMUL R56, R65, R160 ;  /* 0x000000a041387220 */ /* 0x001fe20000400000 */
[----:B------:R-:W-:Y:S01]  /*5dd0*/  FSEL R65, R59, R8, P5 ;  /* 0x000000083b417208 */ /* 0x000fe20002800000 */
[----:B------:R-:W-:Y:S01]  /*5de0*/  FMUL R67, R52, R67 ;  /* 0x0000004334437220 */ /* 0x000fe20000400000 */
[----:B------:R-:W-:Y:S01]  /*5df0*/  FFMA R59, R41, R61, R60 ;  /* 0x0000003d293b7223 */ /* 0x000fe2000000003c */
[----:B------:R-:W-:Y:S01]  /*5e00*/  FADD R69, R24, R69 ;  /* 0x0000004518457221 */ /* 0x000fe20000000000 */
[----:B------:R-:W-:Y:S01]  /*5e10*/  FADD R52, R9, R40 ;  /* 0x0000002809347221 */ /* 0x000fe20000000000 */
[----:B------:R-:W-:Y:S01]  /*5e20*/  FMUL R60, R53, 0.25 ;  /* 0x3e800000353c7820 */ /* 0x000fe20000400000 */
[----:B------:R-:W-:Y:S01]  /*5e30*/  @!P4 FMUL R75, R75, 16777216 ;  /* 0x4b8000004b4bc820 */ /* 0x000fe20000400000 */
[----:B------:R-:W-:Y:S01]  /*5e40*/  FADD R40, R156, R55 ;  /* 0x000000379c287221 */ /* 0x000fe20000000000 */
[----:B------:R-:W-:Y:S01]  /*5e50*/  @!P4 FMUL R152, R152, 16777216 ;  /* 0x4b8000009898c820 */ /* 0x000fe20000400000 */
[----:B------:R-:W-:Y:S01]  /*5e60*/  FSETP.GEU.AND P4, PT, |R53|, 1.175494350822287508e-38, PT ;  /* 0x008000003500780b */ /* 0x000fe20003f8e200 */
[----:B------:R-:W-:Y:S01]  /*5e70*/  FFMA R70, R70, R67, R69 ;  /* 0x0000004346467223 */ /* 0x000fe20000000045 */
[----:B------:R-:W-:Y:S01]  /*5e80*/  FMUL R9, R156, 0.25 ;  /* 0x3e8000009c097820 */ /* 0x000fe20000400000 */
[----:B------:R-:W-:Y:S01]  /*5e90*/  FSEL R69, R60, R53, P3 ;  /* 0x000000353c457208 */ /* 0x000fe20001800000 */
[----:B------:R-:W-:Y:S01]  /*5ea0*/  @!P6 FMUL R65, R65, 16777216 ;  /* 0x4b8000004141e820 */ /* 0x000fe20000400000 */
[----:B------:R-:W-:Y:S01]  /*5eb0*/  FSETP.GT.AND P3, PT, |R40|, 8.50705917302346158658e+37, PT ;  /* 0x7e8000002800780b */ /* 0x000fe20003f64200 */
[----:B------:R-:W-:Y:S01]  /*5ec0*/  @!P6 FMUL R158, R158, 16777216 ;  /* 0x4b8000009e9ee820 */ /* 0x000fe20000400000 */
[----:B------:R-:W-:Y:S01]  /*5ed0*/  FSETP.GEU.AND P6, PT, |R55|, 1.175494350822287508e-38, PT ;  /* 0x008000003700780b */ /* 0x000fe20003fce200 */
[----:B-1----:R-:W-:Y:S01]  /*5ee0*/  FMUL R73, R73, R66 ;  /* 0x0000004249497220 */ /* 0x002fe20000400000 */
[----:B------:R-:W-:Y:S01]  /*5ef0*/  FMUL R41, R41, R41 ;  /* 0x0000002929297220 */ /* 0x000fe20000400000 */
[----:B------:R-:W-:Y:S01]  /*5f00*/  FMUL R66, R157, 0.25 ;  /* 0x3e8000009d427820 */ /* 0x000fe20000400000 */
[----:B------:R-:W-:Y:S01]  /*5f10*/  FSETP.GT.AND P2, PT, |R55|, 8.50705917302346158658e+37, PT ;  /* 0x7e8000003700780b */ /* 0x000fe20003f44200 */
[----:B------:R-:W-:Y:S01]  /*5f20*/  FADD R24, R150, R53 ;  /* 0x0000003596187221 */ /* 0x000fe20000000000 */
[----:B------:R-:W-:Y:S01]  /*5f30*/  FSEL R156, R9, R156, P3 ;  /* 0x0000009c099c7208 */ /* 0x000fe20001800000 */
[----:B------:R-:W-:Y:S01]  /*5f40*/  FMUL R60, R55, 0.25 ;  /* 0x3e800000373c7820 */ /* 0x000fe20000400000 */
[----:B------:R-:W-:Y:S01]  /*5f50*/  FADD R9, R155, R40 ;  /* 0x000000289b097221 */ /* 0x000fe20000000000 */
[----:B------:R-:W-:Y:S01]  /*5f60*/  FMUL R44, R44, R41 ;  /* 0x000000292c2c7220 */ /* 0x000fe20000400000 */
[----:B------:R-:W-:Y:S01]  /*5f70*/  FADD R137, R137, -R68 ;  /* 0x8000004489897221 */ /* 0x000fe20000000000 */
[----:B------:R-:W-:Y:S01]  /*5f80*/  FSEL R157, R66, R157, P2 ;  /* 0x0000009d429d7208 */ /* 0x000fe20001000000 */
[----:B------:R-:W-:Y:S01]  /*5f90*/  FADD R41, R149, R24 ;  /* 0x0000001895297221 */ /* 0x000fe20000000000 */
[----:B------:R-:W-:Y:S01]  /*5fa0*/  FMUL R66, R155, 0.25 ;  /* 0x3e8000009b427820 */ /* 0x000fe20000400000 */
[----:B------:R-:W-:Y:S01]  /*5fb0*/  FSEL R60, R60, R55, P2 ;  /* 0x000000373c3c7208 */ /* 0x000fe20001000000 */
[----:B------:R-:W-:Y:S01]  /*5fc0*/  @!P4 FMUL R69, R69, 16777216 ;  /* 0x4b8000004545c820 */ /* 0x000fe20000400000 */
[----:B------:R-:W-:Y:S01]  /*5fd0*/  @!P4 FMUL R76, R76, 16777216 ;  /* 0x4b8000004c4cc820 */ /* 0x000fe20000400000 */
[----:B------:R-:W-:Y:S01]  /*5fe0*/  FSETP.GT.AND P4, PT, |R9|, 8.50705917302346158658e+37, PT ;  /* 0x7e8000000900780b */ /* 0x000fe20003f84200 */
[----:B------:R-:W-:Y:S01]  /*5ff0*/  FFMA R61, R61, R44, R52 ;  /* 0x0000002c3d3d7223 */ /* 0x000fe20000000034 */
[----:B------:R-:W-:Y:S01]  /*6000*/  FADD R70, R25, R70 ;  /* 0x0000004619467221 */ /* 0x000fe20000000000 */
[----:B------:R-:W-:Y:S01]  /*6010*/  FMUL R52, R137, R137 ;  /* 0x0000008989347220 */ /* 0x000fe20000400000 */
[----:B------:R-:W-:Y:S01]  /*6020*/  FMUL R25, R40, 0.25 ;  /* 0x3e80000028197820 */ /* 0x000fe20000400000 */
[----:B------:R-:W-:Y:S01]  /*6030*/  FADD R44, R2, R41 ;  /* 0x00000029022c7221 */ /* 0x000fe20000000000 */
[----:B------:R-:W-:Y:S01]  /*6040*/  FSEL R155, R66, R155, P4 ;  /* 0x0000009b429b7208 */ /* 0x000fe20002000000 */
[----:B------:R-:W-:Y:S01]  /*6050*/  @!P6 FMUL R60, R60, 16777216 ;  /* 0x4b8000003c3ce820 */ /* 0x000fe20000400000 */
[----:B------:R-:W-:Y:S01]  /*6060*/  @!P6 FMUL R157, R157, 16777216 ;  /* 0x4b8000009d9de820 */ /* 0x000fe20000400000 */
[----:B------:R-:W-:Y:S01]  /*6070*/  FMUL R66, R51, R52 ;  /* 0x0000003433427220 */ /* 0x000fe20000400000 */
[----:B------:R-:W-:Y:S01]  /*6080*/  FSETP.GEU.AND P6, PT, |R40|, 1.175494350822287508e-38, PT ;  /* 0x008000002800780b */ /* 0x000fe20003fce200 */
[----:B------:R-:W-:Y:S01]  /*6090*/  FMUL R79, R2, 0.25 ;  /* 0x3e800000024f7820 */ /* 0x000fe20000400000 */
[----:B------:R-:W-:Y:S01]  /*60a0*/  FSEL R51, R25, R40, P3 ;  /* 0x0000002819337208 */ /* 0x000fe20001800000 */
[----:B------:R-:W-:Y:S01]  /*60b0*/  FMUL R78, R149, 0.25 ;  /* 0x3e800000954e7820 */ /* 0x000fe20000400000 */
[----:B------:R-:W-:Y:S01]  /*60c0*/  FSETP.GT.AND P3, PT, |R44|, 8.50705917302346158658e+37, PT ;  /* 0x7e8000002c00780b */ /* 0x000fe20003f64200 */
[--C-:B------:R-:W-:Y:S01]  /*60d0*/  FADD R42, R42, -R59.reuse ;  /* 0x8000003b2a2a7221 */ /* 0x100fe20000000000 */
[----:B------:R-:W-:Y:S01]  /*60e0*/  FSETP.GT.AND P2, PT, |R41|, 8.50705917302346158658e+37, PT ;  /* 0x7e8000002900780b */ /* 0x000fe20003f44200 */
[----:B------:R-:W-:Y:S01]  /*60f0*/  FMUL R77, R150, 0.25 ;  /* 0x3e800000964d7820 */ /* 0x000fe20000400000 */
[----:B------:R-:W-:Y:S01]  /*6100*/  FSEL R79, R79, R2, P3 ;  /* 0x000000024f4f7208 */ /* 0x000fe20001800000 */
[----:B------:R-:W-:Y:S01]  /*6110*/  FMUL R2, R41, 0.25 ;  /* 0x3e80000029027820 */ /* 0x000fe20000400000 */
[----:B------:R-:W-:Y:S01]  /*6120*/  FFMA R52, R42, R62, R59 ;  /* 0x0000003e2a347223 */ /* 0x000fe2000000003b */
[----:B------:R-:W-:Y:S01]  /*6130*/  FSEL R78, R78, R149, P2 ;  /* 0x000000954e4e7208 */ /* 0x000fe20001000000 */
[----:B------:R-:W-:Y:S01]  /*6140*/  FMUL R67, R24, 0.25 ;  /* 0x3e80000018437820 */ /* 0x000fe20000400000 */
[----:B------:R-:W-:Y:S01]  /*6150*/  @!P6 FMUL R51, R51, 16777216 ;  /* 0x4b8000003333e820 */ /* 0x000fe20000400000 */
[----:B------:R-:W-:Y:S01]  /*6160*/  FSEL R59, R2, R41, P2 ;  /* 0x00000029023b7208 */ /* 0x000fe20001000000 */
[----:B------:R-:W-:Y:S01]  /*6170*/  @!P6 FMUL R156, R156, 16777216 ;  /* 0x4b8000009c9ce820 */ /* 0x000fe20000400000 */
[----:B------:R-:W-:Y:S01]  /*6180*/  FSETP.GEU.AND P2, PT, |R41|, 1.175494350822287508e-38, PT ;  /* 0x008000002900780b */ /* 0x000fe20003f4e200 */
[----:B------:R-:W-:Y:S01]  /*6190*/  FADD R61, R10, R61 ;  /* 0x0000003d0a3d7221 */ /* 0x000fe20000000000 */
[C---:B------:R-:W-:Y:S01]  /*61a0*/  FSETP.GEU.AND P6, PT, |R9|.reuse, 1.175494350822287508e-38, PT ;  /* 0x008000000900780b */ /* 0x040fe20003fce200 */
[----:B------:R-:W-:Y:S01]  /*61b0*/  FMUL R10, R9, 0.25 ;  /* 0x3e800000090a7820 */ /* 0x000fe20000400000 */
[----:B------:R-:W-:Y:S01]  /*61c0*/  FSETP.GT.AND P5, PT, |R24|, 8.50705917302346158658e+37, PT ;  /* 0x7e8000001800780b */ /* 0x000fe20003fa4200 */
[----:B------:R-:W-:Y:S01]  /*61d0*/  FADD R25, R3, R44 ;  /* 0x0000002c03197221 */ /* 0x000fe20000000000 */
[----:B------:R-:W-:Y:S01]  /*61e0*/  FMUL R42, R42, R42 ;  /* 0x0000002a2a2a7220 */ /* 0x000fe20000400000 */
[----:B------:R-:W-:Y:S01]  /*61f0*/  FADD R2, R154, R9 ;  /* 0x000000099a027221 */ /* 0x000fe20000000000 */
[----:B------:R-:W-:Y:S01]  /*6200*/  FSEL R150, R77, R150, P5 ;  /* 0x000000964d967208 */ /* 0x000fe20002800000 */
[----:B------:R-:W-:Y:S01]  /*6210*/  FADD R43, R43, -R52 ;  /* 0x800000342b2b7221 */ /* 0x000fe20000000000 */
[----:B------:R-:W-:Y:S01]  /*6220*/  FSEL R77, R67, R24, P5 ;  /* 0x00000018434d7208 */ /* 0x000fe20002800000 */
[----:B------:R-:W-:Y:S01]  /*6230*/  FFMA R67, R137, R71, R68 ;  /* 0x0000004789437223 */ /* 0x000fe20000000044 */
[----:B------:R-:W-:Y:S01]  /*6240*/  FSETP.GEU.AND P5, PT, |R24|, 1.175494350822287508e-38, PT ;  /* 0x008000001800780b */ /* 0x000fe20003fae200 */
[----:B------:R-:W-:Y:S01]  /*6250*/  FFMA R71, R71, R66, R70 ;  /* 0x0000004247477223 */ /* 0x000fe20000000046 */
[----:B------:R-:W-:Y:S01]  /*6260*/  FSEL R10, R10, R9, P4 ;  /* 0x000000090a0a7208 */ /* 0x000fe20002000000 */
[----:B------:R-:W-:Y:S01]  /*6270*/  FMUL R66, R3, 0.25 ;  /* 0x3e80000003427820 */ /* 0x000fe20000400000 */
[----:B------:R-:W-:Y:S01]  /*6280*/  FSETP.GT.AND P4, PT, |R25|, 8.50705917302346158658e+37, PT ;  /* 0x7e8000001900780b */ /* 0x000fe20003f84200 */
[----:B------:R-:W-:Y:S01]  /*6290*/  FMUL R42, R45, R42 ;  /* 0x0000002a2d2a7220 */ /* 0x000fe20000400000 */
[----:B------:R-:W-:Y:S01]  /*62a0*/  @!P2 FMUL R59, R59, 16777216 ;  /* 0x4b8000003b3ba820 */ /* 0x000fe20000400000 */
[----:B------:R-:W-:Y:S01]  /*62b0*/  @!P2 FMUL R78, R78, 16777216 ;  /* 0x4b8000004e4ea820 */ /* 0x000fe20000400000 */
[----:B------:R-:W-:Y:S01]  /*62c0*/  FSETP.GEU.AND P2, PT, |R44|, 1.175494350822287508e-38, PT ;  /* 0x008000002c00780b */ /* 0x000fe20003f4e200 */
[----:B------:R-:W-:Y:S01]  /*62d0*/  @!P6 FMUL R10, R10, 16777216 ;  /* 0x4b8000000a0ae820 */ /* 0x000fe20000400000 */
[----:B------:R-:W-:Y:S01]  /*62e0*/  FADD R138, R138, -R67 ;  /* 0x800000438a8a7221 */ /* 0x000fe20000000000 */
[----:B------:R-:W-:Y:S01]  /*62f0*/  FSEL R81, R66, R3, P4 ;  /* 0x0000000342517208 */ /* 0x000fe20002000000 */
[----:B------:R-:W-:Y:S01]  /*6300*/  FFMA R42, R62, R42, R61 ;  /* 0x0000002a3e2a7223 */ /* 0x000fe2000000003d */
[----:B------:R-:W-:Y:S01]  /*6310*/  FMUL R3, R44, 0.25 ;  /* 0x3e8000002c037820 */ /* 0x000fe20000400000 */
[----:B------:R-:W-:Y:S01]  /*6320*/  FADD R71, R26, R71 ;  /* 0x000000471a477221 */ /* 0x000fe20000000000 */
[----:B------:R0:W-:Y:S01]  /*6330*/  MUFU.RCP R61, R59 ;  /* 0x0000003b003d7308 */ /* 0x0001e20000001000 */
[----:B------:R-:W-:Y:S01]  /*6340*/  @!P5 FMUL R77, R77, 16777216 ;  /* 0x4b8000004d4dd820 */ /* 0x000fe20000400000 */
[----:B------:R-:W-:Y:S01]  /*6350*/  FMUL R45, R154, 0.25 ;  /* 0x3e8000009a2d7820 */ /* 0x000fe20000400000 */
[----:B------:R-:W-:Y:S01]  /*6360*/  @!P5 FMUL R150, R150, 16777216 ;  /* 0x4b8000009696d820 */ /* 0x000fe20000400000 */
[----:B------:R-:W-:Y:S01]  /*6370*/  FSEL R66, R3, R44, P3 ;  /* 0x0000002c03427208 */ /* 0x000fe20001800000 */
[----:B------:R-:W-:Y:S01]  /*6380*/  FFMA R62, R138, R72, R67 ;  /* 0x000000488a3e7223 */ /* 0x000fe20000000043 */
[----:B------:R-:W-:Y:S01]  /*6390*/  FSETP.GT.AND P5, PT, |R2|, 8.50705917302346158658e+37, PT ;  /* 0x7e8000000200780b */ /* 0x000fe20003fa4200 */
[----:B------:R-:W-:Y:S01]  /*63a0*/  @!P2 FMUL R79, R79, 16777216 ;  /* 0x4b8000004f4fa820 */ /* 0x000fe20000400000 */
[----:B------:R1:W2:Y:S01]  /*63b0*/  MUFU.RCP R26, R10 ;  /* 0x0000000a001a7308 */ /* 0x0002a20000001000 */
[----:B0-----:R-:W-:Y:S01]  /*63c0*/  FMUL R59, R138, R138 ;  /* 0x0000008a8a3b7220 */ /* 0x001fe20000400000 */
[----:B------:R-:W-:Y:S01]  /*63d0*/  FSEL R154, R45, R154, P5 ;  /* 0x0000009a2d9a7208 */ /* 0x000fe20002800000 */
[----:B------:R-:W-:Y:S01]  /*63e0*/  @!P2 FMUL R66, R66, 16777216 ;  /* 0x4b8000004242a820 */ /* 0x000fe20000400000 */
[----:B------:R-:W-:Y:S01]  /*63f0*/  FMUL R45, R2, 0.25 ;  /* 0x3e800000022d7820 */ /* 0x000fe20000400000 */
[----:B------:R-:W-:Y:S01]  /*6400*/  FMUL R59, R46, R59 ;  /* 0x0000003b2e3b7220 */ /* 0x000fe20000400000 */
[----:B------:R-:W-:Y:S01]  /*6410*/  FADD R3, R4, R25 ;  /* 0x0000001904037221 */ /* 0x000fe20000000000 */
[----:B------:R-:W-:Y:S01]  /*6420*/  FSETP.NEU.AND P2, PT, R47, RZ, PT ;  /* 0x000000ff2f00720b */ /* 0x000fe20003f4d000 */
[----:B------:R-:W-:Y:S01]  /*6430*/  @!P6 FMUL R155, R155, 16777216 ;  /* 0x4b8000009b9be820 */ /* 0x000fe20000400000 */
[----:B------:R-:W-:Y:S01]  /*6440*/  FFMA R72, R72, R59, R71 ;  /* 0x0000003b48487223 */ /* 0x000fe20000000047 */
[----:B-1----:R-:W-:Y:S01]  /*6450*/  FMUL R10, R43, R43 ;  /* 0x0000002b2b0a7220 */ /* 0x002fe20000400000 */
[----:B------:R-:W0:Y:S01]  /*6460*/  SHFL.BFLY PT, R59, R2, 0x10, 0x1f ;  /* 0x0e001f00023b7f89 */ /* 0x000e2200000e0000 */
[----:B------:R-:W-:Y:S01]  /*6470*/  FSEL R57, R57, RZ, P2 ;  /* 0x000000ff39397208 */ /* 0x000fe20001000000 */
[----:B------:R-:W1:Y:S01]  /*6480*/  MUFU.RCP R74, R74 ;  /* 0x0000004a004a7308 */ /* 0x000e620000001000 */
[----:B------:R-:W-:Y:S01]  /*6490*/  FSEL R45, R45, R2, P5 ;  /* 0x000000022d2d7208 */ /* 0x000fe20002800000 */
[----:B------:R-:W-:Y:S01]  /*64a0*/  FMUL R83, R4, 0.25 ;  /* 0x3e80000004537820 */ /* 0x000fe20000400000 */
[----:B------:R-:W-:Y:S01]  /*64b0*/  FSETP.GEU.AND P2, PT, |R3|, 1.175494350822287508e-38, PT ;  /* 0x008000000300780b */ /* 0x000fe20003f4e200 */
[----:B--2---:R-:W-:Y:S01]  /*64c0*/  FMUL R155, R26, R155 ;  /* 0x0000009b1a9b7220 */ /* 0x004fe20000400000 */
[----:B------:R-:W-:Y:S01]  /*64d0*/  FSETP.GEU.AND P5, PT, |R25|, 1.175494350822287508e-38, PT ;  /* 0x008000001900780b */ /* 0x000fe20003fae200 */
[----:B------:R-:W-:Y:S01]  /*64e0*/  FADD R42, R11, R42 ;  /* 0x0000002a0b2a7221 */ /* 0x000fe20000000000 */
[----:B------:R-:W-:Y:S01]  /*64f0*/  FMUL R10, R21, R10 ;  /* 0x0000000a150a7220 */ /* 0x000fe20000400000 */
[C---:B------:R-:W-:Y:S01]  /*6500*/  FMUL R26, R3.reuse, 0.25 ;  /* 0x3e800000031a7820 */ /* 0x040fe20000400000 */
[----:B------:R-:W-:Y:S01]  /*6510*/  FSETP.GT.AND P6, PT, |R3|, 8.50705917302346158658e+37, PT ;  /* 0x7e8000000300780b */ /* 0x000fe20003fc4200 */
[----:B------:R-:W-:Y:S01]  /*6520*/  FMUL R46, R25, 0.25 ;  /* 0x3e800000192e7820 */ /* 0x000fe20000400000 */
[----:B------:R-:W-:Y:S01]  /*6530*/  FADD R139, R139, -R62 ;  /* 0x8000003e8b8b7221 */ /* 0x000fe20000000000 */
[----:B------:R-:W-:Y:S01]  /*6540*/  FFMA R11, R43, R63, R52 ;  /* 0x0000003f2b0b7223 */ /* 0x000fe20000000034 */
[----:B------:R-:W-:Y:S01]  /*6550*/  FFMA R63, R63, R10, R42 ;  /* 0x0000000a3f3f7223 */ /* 0x000fe2000000002a */
[----:B------:R-:W-:Y:S01]  /*6560*/  FSEL R83, R83, R4, P6 ;  /* 0x0000000453537208 */ /* 0x000fe20003000000 */
[----:B------:R-:W-:Y:S01]  /*6570*/  FADD R72, R27, R72 ;  /* 0x000000481b487221 */ /* 0x000fe20000000000 */
[----:B------:R-:W-:Y:S01]  /*6580*/  FSEL R42, R26, R3, P6 ;  /* 0x000000031a2a7208 */ /* 0x000fe20003000000 */
[----:B------:R-:W-:Y:S01]  /*6590*/  FMUL R26, R139, R139 ;  /* 0x0000008b8b1a7220 */ /* 0x000fe20000400000 */
[----:B------:R-:W-:Y:S01]  /*65a0*/  FSETP.NEU.AND P6, PT, R22, RZ, PT ;  /* 0x000000ff1600720b */ /* 0x000fe20003fcd000 */
[----:B------:R-:W-:Y:S01]  /*65b0*/  FMUL R58, R58, R161 ;  /* 0x000000a13a3a7220 */ /* 0x000fe20000400000 */
[----:B------:R-:W-:Y:S01]  /*65c0*/  FSEL R46, R46, R25, P4 ;  /* 0x000000192e2e7208 */ /* 0x000fe20002000000 */
[----:B------:R-:W-:Y:S01]  /*65d0*/  FMUL R26, R49, R26 ;  /* 0x0000001a311a7220 */ /* 0x000fe20000400000 */
[----:B------:R-:W-:Y:S01]  /*65e0*/  FSEL R54, R54, RZ, P6 ;  /* 0x000000ff36367208 */ /* 0x000fe20003000000 */
[----:B------:R-:W-:Y:S01]  /*65f0*/  @!P2 FMUL R42, R42, 16777216 ;  /* 0x4b8000002a2aa820 */ /* 0x000fe20000400000 */
[--C-:B------:R-:W-:Y:S01]  /*6600*/  FADD R124, R124, -R11.reuse ;  /* 0x8000000b7c7c7221 */ /* 0x100fe20000000000 */
[----:B------:R-:W-:Y:S01]  /*6610*/  @!P2 FMUL R83, R83, 16777216 ;  /* 0x4b8000005353a820 */ /* 0x000fe20000400000 */
[----:B------:R-:W-:Y:S01]  /*6620*/  @!P5 FMUL R46, R46, 16777216 ;  /* 0x4b8000002e2ed820 */ /* 0x000fe20000400000 */
[----:B------:R-:W-:Y:S01]  /*6630*/  @!P5 FMUL R81, R81, 16777216 ;  /* 0x4b8000005151d820 */ /* 0x000fe20000400000 */
[----:B------:R-:W-:Y:S01]  /*6640*/  FSETP.NEU.AND P2, PT, R7, RZ, PT ;  /* 0x000000ff0700720b */ /* 0x000fe20003f4d000 */
[----:B------:R-:W2:Y:S01]  /*6650*/  MUFU.RCP R64, R64 ;  /* 0x0000004000407308 */ /* 0x000ea20000001000 */
[----:B------:R-:W-:Y:S01]  /*6660*/  FSETP.GEU.AND P3, PT, |R2|, 1.175494350822287508e-38, PT ;  /* 0x008000000200780b */ /* 0x000fe20003f6e200 */
[----:B------:R-:W-:Y:S01]  /*6670*/  FFMA R21, R139, R57, R62 ;  /* 0x000000398b157223 */ /* 0x000fe2000000003e */
[----:B------:R-:W-:Y:S01]  /*6680*/  FSETP.NEU.AND P5, PT, R48, RZ, PT ;  /* 0x000000ff3000720b */ /* 0x000fe20003fad000 */
[----:B------:R-:W-:Y:S01]  /*6690*/  FFMA R57, R57, R26, R72 ;  /* 0x0000001a39397223 */ /* 0x000fe20000000048 */
[----:B------:R-:W-:Y:S01]  /*66a0*/  FFMA R26, R124, R54, R11 ;  /* 0x000000367c1a7223 */ /* 0x000fe2000000000b */
[----:B-1----:R-:W-:Y:S01]  /*66b0*/  FMUL R74, R74, R153 ;  /* 0x000000994a4a7220 */ /* 0x002fe20000400000 */
[----:B------:R-:W-:Y:S01]  /*66c0*/  FMUL R124, R124, R124 ;  /* 0x0000007c7c7c7220 */ /* 0x000fe20000400000 */
[----:B------:R-:W-:Y:S01]  /*66d0*/  FSEL R58, R58, RZ, P2 ;  /* 0x000000ff3a3a7208 */ /* 0x000fe20001000000 */
[----:B0-----:R-:W-:Y:S01]  /*66e0*/  FADD R10, R2, R59 ;  /* 0x0000003b020a7221 */ /* 0x001fe20000000000 */
[----:B------:R-:W-:Y:S01]  /*66f0*/  FSEL R73, R73, RZ, P5 ;  /* 0x000000ff49497208 */ /* 0x000fe20002800000 */
[----:B------:R-:W-:Y:S01]  /*6700*/  FADD R140, R140, -R21 ;  /* 0x800000158c8c7221 */ /* 0x000fe20000000000 */
[----:B------:R-:W-:Y:S01]  /*6710*/  FSETP.NEU.AND P2, PT, R39, RZ, PT ;  /* 0x000000ff2700720b */ /* 0x000fe20003f4d000 */
[--C-:B------:R-:W-:Y:S01]  /*6720*/  FADD R125, R125, -R26.reuse ;  /* 0x8000001a7d7d7221 */ /* 0x100fe20000000000 */
[----:B------:R-:W-:Y:S01]  /*6730*/  FADD R63, R12, R63 ;  /* 0x0000003f0c3f7221 */ /* 0x000fe20000000000 */
[----:B------:R-:W-:Y:S01]  /*6740*/  FMUL R124, R37, R124 ;  /* 0x0000007c257c7220 */ /* 0x000fe20000400000 */
[----:B------:R-:W0:Y:S01]  /*6750*/  MUFU.RCP R65, R65 ;  /* 0x0000004100417308 */ /* 0x000e220000001000 */
[----:B------:R-:W-:Y:S01]  /*6760*/  FSEL R74, R74, RZ, P2 ;  /* 0x000000ff4a4a7208 */ /* 0x000fe20001000000 */
[----:B------:R-:W-:Y:S01]  /*6770*/  FFMA R12, R140, R73, R21 ;  /* 0x000000498c0c7223 */ /* 0x000fe20000000015 */
[----:B------:R-:W-:Y:S01]  /*6780*/  FSETP.NEU.AND P2, PT, R38, RZ, PT ;  /* 0x000000ff2600720b */ /* 0x000fe20003f4d000 */
[C---:B------:R-:W-:Y:S01]  /*6790*/  FFMA R11, R125.reuse, R58, R26 ;  /* 0x0000003a7d0b7223 */ /* 0x040fe2000000001a */
[----:B------:R-:W-:Y:S01]  /*67a0*/  FSETP.GT.AND P4, PT, |R10|, 8.50705917302346158658e+37, PT ;  /* 0x7e8000000a00780b */ /* 0x000fe20003f84200 */
[----:B------:R-:W-:Y:S01]  /*67b0*/  FFMA R124, R54, R124, R63 ;  /* 0x0000007c367c7223 */ /* 0x000fe2000000003f */
[----:B------:R-:W-:Y:S01]  /*67c0*/  FMUL R125, R125, R125 ;  /* 0x0000007d7d7d7220 */ /* 0x000fe20000400000 */
[----:B------:R-:W1:Y:S01]  /*67d0*/  MUFU.RCP R75, R75 ;  /* 0x0000004b004b7308 */ /* 0x000e620000001000 */
[----:B------:R-:W-:Y:S01]  /*67e0*/  @!P3 FMUL R45, R45, 16777216 ;  /* 0x4b8000002d2db820 */ /* 0x000fe20000400000 */
[----:B------:R-:W-:Y:S01]  /*67f0*/  @!P3 FMUL R154, R154, 16777216 ;  /* 0x4b8000009a9ab820 */ /* 0x000fe20000400000 */
[----:B------:R-:W-:Y:S01]  /*6800*/  FADD R141, R141, -R12 ;  /* 0x8000000c8d8d7221 */ /* 0x000fe20000000000 */
[----:B------:R-:W-:Y:S01]  /*6810*/  FSEL R56, R56, RZ, P2 ;  /* 0x000000ff38387208 */ /* 0x000fe20001000000 */
[--C-:B------:R-:W-:Y:S01]  /*6820*/  FADD R126, R126, -R11.reuse ;  /* 0x8000000b7e7e7221 */ /* 0x100fe20000000000 */
[----:B------:R-:W-:Y:S01]  /*6830*/  FSETP.GEU.AND P3, PT, |R10|, 1.175494350822287508e-38, PT ;  /* 0x008000000a00780b */ /* 0x000fe20003f6e200 */
[----:B------:R-:W-:Y:S01]  /*6840*/  FADD R13, R13, R124 ;  /* 0x0000007c0d0d7221 */ /* 0x000fe20000000000 */
[----:B------:R-:W-:Y:S01]  /*6850*/  FMUL R125, R22, R125 ;  /* 0x0000007d167d7220 */ /* 0x000fe20000400000 */
[----:B--2---:R-:W-:Y:S01]  /*6860*/  FMUL R64, R64, R159 ;  /* 0x0000009f40407220 */ /* 0x004fe20000400000 */
[----:B------:R-:W2:Y:S01]  /*6870*/  MUFU.RCP R60, R60 ;  /* 0x0000003c003c7308 */ /* 0x000ea20000001000 */
[----:B------:R-:W-:Y:S01]  /*6880*/  FMUL R27, R10, 0.25 ;  /* 0x3e8000000a1b7820 */ /* 0x000fe20000400000 */
[----:B------:R-:W-:Y:S01]  /*6890*/  FFMA R21, R141, R74, R12 ;  /* 0x0000004a8d157223 */ /* 0x000fe2000000000c */
[----:B------:R-:W-:Y:S01]  /*68a0*/  FSETP.NEU.AND P2, PT, R23, RZ, PT ;  /* 0x000000ff1700720b */ /* 0x000fe20003f4d000 */
[----:B------:R-:W-:Y:S01]  /*68b0*/  FFMA R12, R126, R56, R11 ;  /* 0x000000387e0c7223 */ /* 0x000fe2000000000b */
[----:B------:R-:W-:Y:S01]  /*68c0*/  FFMA R13, R58, R125, R13 ;  /* 0x0000007d3a0d7223 */ /* 0x000fe2000000000d */
[----:B------:R-:W-:Y:S01]  /*68d0*/  FMUL R126, R126, R126 ;  /* 0x0000007e7e7e7220 */ /* 0x000fe20000400000 */
[----:B------:R-:W-:Y:S01]  /*68e0*/  FSEL R64, R64, RZ, P2 ;  /* 0x000000ff40407208 */ /* 0x000fe20001000000 */
[----:B------:R-:W3:Y:S01]  /*68f0*/  MUFU.RCP R69, R69 ;  /* 0x0000004500457308 */ /* 0x000ee20000001000 */
[----:B------:R-:W-:Y:S01]  /*6900*/  FSEL R27, R27, R10, P4 ;  /* 0x0000000a1b1b7208 */ /* 0x000fe20002000000 */
[----:B------:R-:W-:Y:S01]  /*6910*/  FMUL R140, R140, R140 ;  /* 0x0000008c8c8c7220 */ /* 0x000fe20000400000 */
[--C-:B------:R-:W-:Y:S01]  /*6920*/  FADD R127, R127, -R12.reuse ;  /* 0x8000000c7f7f7221 */ /* 0x100fe20000000000 */
[----:B------:R-:W-:Y:S01]  /*6930*/  @P4 FMUL R59, R59, 0.25 ;  /* 0x3e8000003b3b4820 */ /* 0x000fe20000400000 */
[----:B------:R-:W-:Y:S01]  /*6940*/  FADD R13, R14, R13 ;  /* 0x0000000d0e0d7221 */ /* 0x000fe20000000000 */
[----:B------:R-:W-:Y:S01]  /*6950*/  FMUL R126, R7, R126 ;  /* 0x0000007e077e7220 */ /* 0x000fe20000400000 */
[----:B0-----:R-:W-:Y:S01]  /*6960*/  FMUL R65, R65, R158 ;  /* 0x0000009e41417220 */ /* 0x001fe20000400000 */
[----:B------:R-:W-:Y:S01]  /*6970*/  FSETP.NEU.AND P2, PT, R8, RZ, PT ;  /* 0x000000ff0800720b */ /* 0x000fe20003f4d000 */
[----:B------:R-:W-:Y:S01]  /*6980*/  FADD R28, R28, R57 ;  /* 0x000000391c1c7221 */ /* 0x000fe20000000000 */
[----:B------:R-:W-:Y:S01]  /*6990*/  FMUL R140, R47, R140 ;  /* 0x0000008c2f8c7220 */ /* 0x000fe20000400000 */
[----:B------:R-:W-:Y:S01]  /*69a0*/  FFMA R7, R127, R64, R12 ;  /* 0x000000407f077223 */ /* 0x000fe2000000000c */
[----:B-1----:R-:W-:Y:S01]  /*69b0*/  FMUL R75, R75, R152 ;  /* 0x000000984b4b7220 */ /* 0x002fe20000400000 */
[----:B------:R-:W-:Y:S01]  /*69c0*/  @!P3 FMUL R27, R27, 16777216 ;  /* 0x4b8000001b1bb820 */ /* 0x000fe20000400000 */
[----:B------:R-:W-:Y:S01]  /*69d0*/  @!P3 FMUL R59, R59, 16777216 ;  /* 0x4b8000003b3bb820 */ /* 0x000fe20000400000 */
[----:B------:R-:W-:Y:S01]  /*69e0*/  FFMA R126, R56, R126, R13 ;  /* 0x0000007e387e7223 */ /* 0x000fe2000000000d */
[----:B------:R-:W-:Y:S01]  /*69f0*/  FMUL R127, R127, R127 ;  /* 0x0000007f7f7f7220 */ /* 0x000fe20000400000 */
[----:B------:R-:W-:Y:S01]  /*6a00*/  FSETP.NEU.AND P3, PT, R50, RZ, PT ;  /* 0x000000ff3200720b */ /* 0x000fe20003f6d000 */
[----:B------:R-:W0:Y:S01]  /*6a10*/  MUFU.RCP R77, R77 ;  /* 0x0000004d004d7308 */ /* 0x000e220000001000 */
[----:B------:R-:W-:Y:S01]  /*6a20*/  FSEL R65, R65, RZ, P2 ;  /* 0x000000ff41417208 */ /* 0x000fe20001000000 */
[----:B------:R-:W-:Y:S01]  /*6a30*/  FFMA R28, R73, R140, R28 ;  /* 0x0000008c491c7223 */ /* 0x000fe2000000001c */
[----:B------:R-:W-:Y:S01]  /*6a40*/  FMUL R141, R141, R141 ;  /* 0x0000008d8d8d7220 */ /* 0x000fe20000400000 */
[----:B------:R-:W-:Y:S01]  /*6a50*/  FADD R128, R128, -R7 ;  /* 0x8000000780807221 */ /* 0x000fe20000000000 */
[----:B------:R-:W-:Y:S01]  /*6a60*/  FADD R15, R15, R126 ;  /* 0x0000007e0f0f7221 */ /* 0x000fe20000000000 */
[----:B------:R-:W-:Y:S01]  /*6a70*/  FMUL R127, R38, R127 ;  /* 0x0000007f267f7220 */ /* 0x000fe20000400000 */
[----:B--2---:R-:W-:Y:S01]  /*6a80*/  FMUL R60, R60, R157 ;  /* 0x0000009d3c3c7220 */ /* 0x004fe20000400000 */
[----:B------:R-:W-:Y:S01]  /*6a90*/  FSEL R75, R75, RZ, P3 ;  /* 0x000000ff4b4b7208 */ /* 0x000fe20001800000 */
[----:B------:R-:W-:Y:S01]  /*6aa0*/  FADD R142, R142, -R21 ;  /* 0x800000158e8e7221 */ /* 0x000fe20000000000 */
[----:B------:R-:W1:Y:S01]  /*6ab0*/  MUFU.RCP R51, R51 ;  /* 0x0000003300337308 */ /* 0x000e620000001000 */
[----:B------:R-:W-:Y:S01]  /*6ac0*/  FSETP.NEU.AND P2, PT, R55, RZ, PT ;  /* 0x000000ff3700720b */ /* 0x000fe20003f4d000 */
[----:B------:R-:W-:Y:S01]  /*6ad0*/  FADD R29, R29, R28 ;  /* 0x0000001c1d1d7221 */ /* 0x000fe20000000000 */
[----:B------:R-:W-:Y:S01]  /*6ae0*/  FMUL R141, R48, R141 ;  /* 0x0000008d308d7220 */ /* 0x000fe20000400000 */
[----:B------:R-:W-:Y:S01]  /*6af0*/  FFMA R12, R128, R65, R7 ;  /* 0x00000041800c7223 */ /* 0x000fe20000000007 */
[----:B---3--:R-:W-:Y:S01]  /*6b00*/  FMUL R69, R69, R76 ;  /* 0x0000004c45457220 */ /* 0x008fe20000400000 */
[----:B------:R-:W-:Y:S01]  /*6b10*/  FFMA R15, R64, R127, R15 ;  /* 0x0000007f400f7223 */ /* 0x000fe2000000000f */
[----:B------:R-:W-:Y:S01]  /*6b20*/  FMUL R128, R128, R128 ;  /* 0x0000008080807220 */ /* 0x000fe20000400000 */
[C---:B------:R-:W-:Y:S01]  /*6b30*/  FMUL R14, R142.reuse, R142 ;  /* 0x0000008e8e0e7220 */ /* 0x040fe20000400000 */
[----:B------:R-:W-:Y:S01]  /*6b40*/  FSETP.NEU.AND P3, PT, R53, RZ, PT ;  /* 0x000000ff3500720b */ /* 0x000fe20003f6d000 */
[----:B------:R-:W-:Y:S01]  /*6b50*/  FFMA R142, R142, R75, R21 ;  /* 0x0000004b8e8e7223 */ /* 0x000fe20000000015 */
[----:B------:R-:W-:Y:S01]  /*6b60*/  FSEL R60, R60, RZ, P2 ;  /* 0x000000ff3c3c7208 */ /* 0x000fe20001000000 */
[----:B------:R-:W-:Y:S01]  /*6b70*/  FFMA R29, R74, R141, R29 ;  /* 0x0000008d4a1d7223 */ /* 0x000fe2000000001d */
[----:B------:R-:W-:Y:S01]  /*6b80*/  FADD R129, R129, -R12 ;  /* 0x8000000c81817221 */ /* 0x000fe20000000000 */
[----:B------:R-:W-:Y:S01]  /*6b90*/  FADD R16, R16, R15 ;  /* 0x0000000f10107221 */ /* 0x000fe20000000000 */
[----:B------:R-:W-:Y:S01]  /*6ba0*/  FMUL R128, R23, R128 ;  /* 0x0000008017807220 */ /* 0x000fe20000400000 */
[----:B------:R-:W-:Y:S01]  /*6bb0*/  FSEL R69, R69, RZ, P3 ;  /* 0x000000ff45457208 */ /* 0x000fe20001800000 */
[----:B------:R-:W2:Y:S01]  /*6bc0*/  SHFL.BFLY PT, R22, R3, 0x10, 0x1f ;  /* 0x0e001f0003167f89 */ /* 0x000ea200000e0000 */
[----:B------:R-:W-:Y:S01]  /*6bd0*/  FADD R143, R143, -R142 ;  /* 0x8000008e8f8f7221 */ /* 0x000fe20000000000 */
[----:B------:R-:W-:Y:S01]  /*6be0*/  FADD R30, R30, R29 ;  /* 0x0000001d1e1e7221 */ /* 0x000fe20000000000 */
[----:B------:R-:W-:Y:S01]  /*6bf0*/  FMUL R14, R39, R14 ;  /* 0x0000000e270e7220 */ /* 0x000fe20000400000 */
[----:B------:R-:W-:Y:S01]  /*6c00*/  FFMA R7, R129, R60, R12 ;  /* 0x0000003c81077223 */ /* 0x000fe2000000000c */
[----:B------:R-:W-:Y:S01]  /*6c10*/  FFMA R16, R65, R128, R16 ;  /* 0x0000008041107223 */ /* 0x000fe20000000010 */
[----:B------:R-:W-:Y:S01]  /*6c20*/  FMUL R129, R129, R129 ;  /* 0x0000008181817220 */ /* 0x000fe20000400000 */
[----:B------:R-:W-:Y:S01]  /*6c30*/  FMUL R61, R61, R78 ;  /* 0x0000004e3d3d7220 */ /* 0x000fe20000400000 */
[----:B0-----:R-:W-:Y:S01]  /*6c40*/  FMUL R77, R77, R150 ;  /* 0x000000964d4d7220 */ /* 0x001fe20000400000 */
[----:B------:R-:W-:Y:S01]  /*6c50*/  FFMA R11, R143, R69, R142 ;  /* 0x000000458f0b7223 */ /* 0x000fe2000000008e */
[----:B------:R-:W-:Y:S01]  /*6c60*/  FSETP.NEU.AND P2, PT, R41, RZ, PT ;  /* 0x000000ff2900720b */ /* 0x000fe20003f4d000 */
[----:B------:R-:W-:Y:S01]  /*6c70*/  FFMA R14, R75, R14, R30 ;  /* 0x0000000e4b0e7223 */ /* 0x000fe2000000001e */
[----:B------:R-:W-:Y:S01]  /*6c80*/  FMUL R143, R143, R143 ;  /* 0x0000008f8f8f7220 */ /* 0x000fe20000400000 */
[----:B------:R-:W-:Y:S01]  /*6c90*/  FSETP.NEU.AND P3, PT, R24, RZ, PT ;  /* 0x000000ff1800720b */ /* 0x000fe20003f6d000 */
[----:B------:R-:W0:Y:S01]  /*6ca0*/  SHFL.BFLY PT, R15, R10, 0x8, 0x1f ;  /* 0x0d001f000a0f7f89 */ /* 0x000e2200000e0000 */
[----:B------:R-:W-:Y:S01]  /*6cb0*/  FADD R17, R17, R16 ;  /* 0x0000001011117221 */ /* 0x000fe20000000000 */
[----:B------:R-:W-:Y:S01]  /*6cc0*/  FMUL R129, R8, R129 ;  /* 0x0000008108817220 */ /* 0x000fe20000400000 */
[----:B------:R-:W-:Y:S01]  /*6cd0*/  FADD R130, R130, -R7 ;  /* 0x8000000782827221 */ /* 0x000fe20000000000 */
[----:B-1----:R-:W-:Y:S01]  /*6ce0*/  FMUL R51, R51, R156 ;  /* 0x0000009c33337220 */ /* 0x002fe20000400000 */
[----:B------:R-:W-:Y:S01]  /*6cf0*/  FSEL R61, R61, RZ, P2 ;  /* 0x000000ff3d3d7208 */ /* 0x000fe20001000000 */
[----:B------:R-:W-:Y:S01]  /*6d00*/  FADD R14, R31, R14 ;  /* 0x0000000e1f0e7221 */ /* 0x000fe20000000000 */
[----:B------:R-:W-:Y:S01]  /*6d10*/  FMUL R143, R50, R143 ;  /* 0x0000008f328f7220 */ /* 0x000fe20000400000 */
[----:B------:R-:W-:Y:S01]  /*6d20*/  FSEL R77, R77, RZ, P3 ;  /* 0x000000ff4d4d7208 */ /* 0x000fe20001800000 */
[----:B------:R-:W-:Y:S01]  /*6d30*/  FADD R144, R144, -R11 ;  /* 0x8000000b90907221 */ /* 0x000fe20000000000 */
[----:B------:R-:W-:Y:S01]  /*6d40*/  FSETP.NEU.AND P2, PT, R40, RZ, PT ;  /* 0x000000ff2800720b */ /* 0x000fe20003f4d000 */
[----:B------:R-:W-:Y:S01]  /*6d50*/  FFMA R17, R60, R129, R17 ;  /* 0x000000813c117223 */ /* 0x000fe20000000011 */
[----:B------:R-:W-:Y:S01]  /*6d60*/  FMUL R8, R130, R130 ;  /* 0x0000008282087220 */ /* 0x000fe20000400000 */
[----:B------:R-:W1:Y:S01]  /*6d70*/  MUFU.RCP R66, R66 ;  /* 0x0000004200427308 */ /* 0x000e620000001000 */
[----:B------:R-:W-:Y:S01]  /*6d80*/  FFMA R143, R69, R143, R14 ;  /* 0x0000008f458f7223 */ /* 0x000fe2000000000e */
[----:B------:R-:W-:Y:S01]  /*6d90*/  FSEL R51, R51, RZ, P2 ;  /* 0x000000ff33337208 */ /* 0x000fe20001000000 */
[----:B------:R-:W-:Y:S01]  /*6da0*/  FFMA R14, R144, R77, R11 ;  /* 0x0000004d900e7223 */ /* 0x000fe2000000000b */
[----:B------:R-:W-:Y:S01]  /*6db0*/  FADD R18, R18, R17 ;  /* 0x0000001112127221 */ /* 0x000fe20000000000 */
[----:B------:R-:W-:Y:S01]  /*6dc0*/  FMUL R8, R55, R8 ;  /* 0x0000000837087220 */ /* 0x000fe20000400000 */
[----:B------:R-:W-:Y:S01]  /*6dd0*/  FSETP.NEU.AND P2, PT, R9, RZ, PT ;  /* 0x000000ff0900720b */ /* 0x000fe20003f4d000 */
[----:B------:R-:W-:Y:S01]  /*6de0*/  FADD R145, R145, -R14 ;  /* 0x8000000e91917221 */ /* 0x000fe20000000000 */
[----:B------:R-:W3:Y:S01]  /*6df0*/  MUFU.RCP R45, R45 ;  /* 0x0000002d002d7308 */ /* 0x000ee20000001000 */
[----:B------:R-:W-:Y:S01]  /*6e00*/  FFMA R8, R51, R8, R18 ;  /* 0x0000000833087223 */ /* 0x000fe20000000012 */
[----:B------:R-:W-:Y:S01]  /*6e10*/  FFMA R130, R130, R51, R7 ;  /* 0x0000003382827223 */ /* 0x000fe20000000007 */
[----:B------:R-:W-:Y:S01]  /*6e20*/  FFMA R11, R145, R61, R14 ;  /* 0x0000003d910b7223 */ /* 0x000fe2000000000e */
[----:B------:R-:W-:Y:S01]  /*6e30*/  FMUL R144, R144, R144 ;  /* 0x0000009090907220 */ /* 0x000fe20000400000 */
[----:B------:R-:W-:Y:S01]  /*6e40*/  FADD R8, R19, R8 ;  /* 0x0000000813087221 */ /* 0x000fe20000000000 */
[----:B------:R-:W-:Y:S01]  /*6e50*/  FMUL R145, R145, R145 ;  /* 0x0000009191917220 */ /* 0x000fe20000400000 */
[----:B------:R-:W-:Y:S01]  /*6e60*/  FSEL R155, R155, RZ, P2 ;  /* 0x000000ff9b9b7208 */ /* 0x000fe20001000000 */
[----:B------:R-:W4:Y:S01]  /*6e70*/  MUFU.RCP R46, R46 ;  /* 0x0000002e002e7308 */ /* 0x000f220000001000 */
[----:B--2---:R-:W-:Y:S01]  /*6e80*/  FADD R19, R3, R22 ;  /* 0x0000001603137221 */ /* 0x004fe20000000000 */
[--C-:B------:R-:W-:Y:S01]  /*6e90*/  FADD R131, R131, -R130.reuse ;  /* 0x8000008283837221 */ /* 0x100fe20000000000 */
[----:B-1----:R-:W-:Y:S01]  /*6ea0*/  FMUL R66, R66, R79 ;  /* 0x0000004f42427220 */ /* 0x002fe20000400000 */
[----:B------:R-:W-:Y:S01]  /*6eb0*/  FADD R32, R32, R143 ;  /* 0x0000008f20207221 */ /* 0x000fe20000000000 */
[----:B------:R-:W-:Y:S01]  /*6ec0*/  FMUL R144, R53, R144 ;  /* 0x0000009035907220 */ /* 0x000fe20000400000 */
[----:B------:R-:W-:Y:S01]  /*6ed0*/  FMUL R145, R24, R145 ;  /* 0x0000009118917220 */ /* 0x000fe20000400000 */
[----:B------:R-:W-:Y:S01]  /*6ee0*/  FSETP.NEU.AND P3, PT, R44, RZ, PT ;  /* 0x000000ff2c00720b */ /* 0x000fe20003f6d000 */
[----:B---3--:R-:W-:Y:S01]  /*6ef0*/  FMUL R45, R45, R154 ;  /* 0x0000009a2d2d7220 */ /* 0x008fe20000400000 */
[----:B------:R-:W1:Y:S01]  /*6f00*/  MUFU.RCP R42, R42 ;  /* 0x0000002a002a7308 */ /* 0x000e620000001000 */
[C---:B------:R-:W-:Y:S01]  /*6f10*/  FFMA R7, R131.reuse, R155, R130 ;  /* 0x0000009b83077223 */ /* 0x040fe20000000082 */
[----:B------:R-:W-:Y:S01]  /*6f20*/  FSETP.NEU.AND P2, PT, R2, RZ, PT ;  /* 0x000000ff0200720b */ /* 0x000fe20003f4d000 */
[----:B------:R-:W2:Y:S01]  /*6f30*/  SHFL.BFLY PT, R24, R19, 0x8, 0x1f ;  /* 0x0d001f0013187f89 */ /* 0x000ea200000e0000 */
[----:B------:R-:W-:Y:S01]  /*6f40*/  FMUL R131, R131, R131 ;  /* 0x0000008383837220 */ /* 0x000fe20000400000 */
[----:B0-----:R-:W-:Y:S01]  /*6f50*/  FADD R16, R10, R15 ;  /* 0x0000000f0a107221 */ /* 0x001fe20000000000 */
[----:B------:R-:W-:Y:S01]  /*6f60*/  FSETP.GT.AND P5, PT, |R19|, 8.50705917302346158658e+37, PT ;  /* 0x7e8000001300780b */ /* 0x000fe20003fa4200 */
[----:B------:R-:W-:Y:S01]  /*6f70*/  FFMA R32, R77, R144, R32 ;  /* 0x000000904d207223 */ /* 0x000fe20000000020 */
[----:B------:R-:W-:Y:S01]  /*6f80*/  FSEL R66, R66, RZ, P3 ;  /* 0x000000ff42427208 */ /* 0x000fe20001800000 */
[----:B------:R-:W-:Y:S01]  /*6f90*/  FADD R146, R146, -R11 ;  /* 0x8000000b92927221 */ /* 0x000fe20000000000 */
[----:B------:R-:W-:Y:S01]  /*6fa0*/  FSEL R45, R45, RZ, P2 ;  /* 0x000000ff2d2d7208 */ /* 0x000fe20001000000 */
[----:B------:R-:W-:Y:S01]  /*6fb0*/  FMUL R131, R40, R131 ;  /* 0x0000008328837220 */ /* 0x000fe20000400000 */
[----:B------:R-:W-:Y:S01]  /*6fc0*/  FSETP.GEU.AND P4, PT, |R19|, 1.175494350822287508e-38, PT ;  /* 0x008000001300780b */ /* 0x000fe20003f8e200 */
[----:B------:R-:W-:Y:S01]  /*6fd0*/  FADD R132, R132, -R7 ;  /* 0x8000000784847221 */ /* 0x000fe20000000000 */
[----:B------:R-:W-:Y:S01]  /*6fe0*/  FSETP.GEU.AND P2, PT, |R16|, 1.175494350822287508e-38, PT ;  /* 0x008000001000780b */ /* 0x000fe20003f4e200 */
[----:B----4-:R-:W-:Y:S01]  /*6ff0*/  FMUL R46, R46, R81 ;  /* 0x000000512e2e7220 */ /* 0x010fe20000400000 */
[----:B------:R-:W-:Y:S01]  /*7000*/  FADD R32, R33, R32 ;  /* 0x0000002021207221 */ /* 0x000fe20000000000 */
[----:B------:R-:W-:Y:S01]  /*7010*/  FMUL R14, R19, 0.25 ;  /* 0x3e800000130e7820 */ /* 0x000fe20000400000 */
[----:B------:R-:W-:Y:S01]  /*7020*/  FSETP.NEU.AND P6, PT, R25, RZ, PT ;  /* 0x000000ff1900720b */ /* 0x000fe20003fcd000 */
[----:B------:R-:W-:Y:S01]  /*7030*/  FFMA R12, R146, R66, R11 ;  /* 0x00000042920c7223 */ /* 0x000fe2000000000b */
[----:B------:R-:W-:Y:S01]  /*7040*/  FFMA R131, R155, R131, R8 ;  /* 0x000000839b837223 */ /* 0x000fe20000000008 */
[----:B------:R-:W-:Y:S01]  /*7050*/  FFMA R7, R132, R45, R7 ;  /* 0x0000002d84077223 */ /* 0x000fe20000000007 */
[----:B------:R-:W-:Y:S01]  /*7060*/  FMUL R13, R16, 0.25 ;  /* 0x3e800000100d7820 */ /* 0x000fe20000400000 */
[----:B------:R-:W-:Y:S01]  /*7070*/  FMUL R8, R132, R132 ;  /* 0x0000008484087220 */ /* 0x000fe20000400000 */
[----:B------:R-:W-:Y:S01]  /*7080*/  FSETP.GT.AND P3, PT, |R16|, 8.50705917302346158658e+37, PT ;  /* 0x7e8000001000780b */ /* 0x000fe20003f64200 */
[----:B------:R-:W-:Y:S01]  /*7090*/  FFMA R145, R61, R145, R32 ;  /* 0x000000913d917223 */ /* 0x000fe20000000020 */
[----:B------:R-:W-:Y:S01]  /*70a0*/  FMUL R146, R146, R146 ;  /* 0x0000009292927220 */ /* 0x000fe20000400000 */
[----:B------:R-:W-:Y:S01]  /*70b0*/  FSEL R18, R14, R19, P5 ;  /* 0x000000130e127208 */ /* 0x000fe20002800000 */
[--C-:B------:R-:W-:Y:S01]  /*70c0*/  FADD R147, R147, -R12.reuse ;  /* 0x8000000c93937221 */ /* 0x100fe20000000000 */
[----:B------:R-:W-:Y:S01]  /*70d0*/  FSEL R46, R46, RZ, P6 ;  /* 0x000000ff2e2e7208 */ /* 0x000fe20003000000 */
[----:B------:R-:W-:Y:S01]  /*70e0*/  FADD R20, R20, R131 ;  /* 0x0000008314147221 */ /* 0x000fe20000000000 */
[----:B------:R-:W-:Y:S01]  /*70f0*/  FMUL R8, R9, R8 ;  /* 0x0000000809087220 */ /* 0x000fe20000400000 */
[----:B------:R-:W0:Y:S01]  /*7100*/  SHFL.BFLY PT, R14, R7, 0x10, 0x1f ;  /* 0x0e001f00070e7f89 */ /* 0x000e2200000e0000 */
[----:B------:R-:W-:Y:S01]  /*7110*/  FSEL R13, R13, R16, P3 ;  /* 0x000000100d0d7208 */ /* 0x000fe20001800000 */
[----:B-1----:R-:W-:Y:S01]  /*7120*/  FMUL R42, R42, R83 ;  /* 0x000000532a2a7220 */ /* 0x002fe20000400000 */
[----:B------:R-:W-:Y:S01]  /*7130*/  FADD R145, R34, R145 ;  /* 0x0000009122917221 */ /* 0x000fe20000000000 */
[----:B------:R-:W-:Y:S01]  /*7140*/  FMUL R146, R41, R146 ;  /* 0x0000009229927220 */ /* 0x000fe20000400000 */
[----:B------:R-:W-:Y:S01]  /*7150*/  @P5 FMUL R22, R22, 0.25 ;  /* 0x3e80000016165820 */ /* 0x000fe20000400000 */
[----:B------:R-:W-:Y:S01]  /*7160*/  FSETP.NEU.AND P5, PT, R3, RZ, PT ;  /* 0x000000ff0300720b */ /* 0x000fe20003fad000 */
[----:B------:R-:W-:Y:S01]  /*7170*/  @!P4 FMUL R18, R18, 16777216 ;  /* 0x4b8000001212c820 */ /* 0x000fe20000400000 */
[----:B------:R-:W-:Y:S01]  /*7180*/  FFMA R9, R147, R46, R12 ;  /* 0x0000002e93097223 */ /* 0x000fe2000000000c */
[----:B------:R-:W-:Y:S01]  /*7190*/  FFMA R8, R45, R8, R20 ;  /* 0x000000082d087223 */ /* 0x000fe20000000014 */
[----:B------:R-:W-:Y:S01]  /*71a0*/  FFMA R146, R66, R146, R145 ;  /* 0x0000009242927223 */ /* 0x000fe20000000091 */
[----:B------:R-:W-:Y:S01]  /*71b0*/  FMUL R147, R147, R147 ;  /* 0x0000009393937220 */ /* 0x000fe20000400000 */
[----:B------:R-:W-:Y:S01]  /*71c0*/  @!P2 FMUL R13, R13, 16777216 ;  /* 0x4b8000000d0da820 */ /* 0x000fe20000400000 */
[----:B------:R-:W-:Y:S01]  /*71d0*/  FSEL R42, R42, RZ, P5 ;  /* 0x000000ff2a2a7208 */ /* 0x000fe20002800000 */
[--C-:B------:R-:W-:Y:S01]  /*71e0*/  FADD R148, R148, -R9.reuse ;  /* 0x8000000994947221 */ /* 0x100fe20000000000 */
[----:B------:R-:W1:Y:S01]  /*71f0*/  MUFU.RCP R52, R27 ;  /* 0x0000001b00347308 */ /* 0x000e620000001000 */
[----:B------:R-:W3:Y:S01]  /*7200*/  SHFL.BFLY PT, R11, R8, 0x10, 0x1f ;  /* 0x0e001f00080b7f89 */ /* 0x000ee200000e0000 */
[----:B------:R-:W-:Y:S01]  /*7210*/  FADD R35, R35, R146 ;  /* 0x0000009223237221 */ /* 0x000fe20000000000 */
[----:B------:R-:W-:Y:S01]  /*7220*/  FMUL R147, R44, R147 ;  /* 0x000000932c937220 */ /* 0x000fe20000400000 */
[----:B--2---:R-:W-:Y:S01]  /*7230*/  FADD R23, R19, R24 ;  /* 0x0000001813177221 */ /* 0x004fe20000000000 */
[C---:B------:R-:W-:Y:S01]  /*7240*/  FFMA R9, R148.reuse, R42, R9 ;  /* 0x0000002a94097223 */ /* 0x040fe20000000009 */
[----:B------:R-:W-:Y:S01]  /*7250*/  FMUL R12, R148, R148 ;  /* 0x00000094940c7220 */ /* 0x000fe20000400000 */
[----:B------:R-:W-:Y:S01]  /*7260*/  FFMA R35, R46, R147, R35 ;  /* 0x000000932e237223 */ /* 0x000fe20000000023 */
[----:B------:R-:W2:Y:S01]  /*7270*/  MUFU.RCP R21, R18 ;  /* 0x0000001200157308 */ /* 0x000ea20000001000 */
[----:B------:R-:W4:Y:S01]  /*7280*/  SHFL.BFLY PT, R17, R16, 0x4, 0x1f ;  /* 0x0c801f0010117f89 */ /* 0x000f2200000e0000 */
[----:B------:R-:W-:Y:S01]  /*7290*/  @P3 FMUL R15, R15, 0.25 ;  /* 0x3e8000000f0f3820 */ /* 0x000fe20000400000 */
[----:B------:R-:W-:Y:S01]  /*72a0*/  FADD R35, R36, R35 ;  /* 0x0000002324237221 */ /* 0x000fe20000000000 */
[----:B------:R-:W-:Y:S01]  /*72b0*/  FMUL R12, R25, R12 ;  /* 0x0000000c190c7220 */ /* 0x000fe20000400000 */
[----:B------:R-:W5:Y:S01]  /*72c0*/  SHFL.BFLY PT, R26, R23, 0x4, 0x1f ;  /* 0x0c801f00171a7f89 */ /* 0x000f6200000e0000 */
[----:B------:R-:W-:Y:S01]  /*72d0*/  @!P2 FMUL R15, R15, 16777216 ;  /* 0x4b8000000f0fa820 */ /* 0x000fe20000400000 */
[----:B0-----:R-:W-:Y:S01]  /*72e0*/  FADD R14, -R7, R14 ;  /* 0x0000000e070e7221 */ /* 0x001fe20000000100 */
[----:B------:R0:W4:Y:S01]  /*72f0*/  MUFU.RCP R18, R13 ;  /* 0x0000000d00127308 */ /* 0x0001220000001000 */
[----:B------:R-:W5:Y:S01]  /*7300*/  SHFL.BFLY PT, R20, R9, 0x10, 0x1f ;  /* 0x0e001f0009147f89 */ /* 0x000f6200000e0000 */
[----:B------:R-:W-:Y:S01]  /*7310*/  FFMA R12, R42, R12, R35 ;  /* 0x0000000c2a0c7223 */ /* 0x000fe20000000023 */
[----:B-1----:R-:W-:Y:S01]  /*7320*/  FMUL R52, R52, R59 ;  /* 0x0000003b34347220 */ /* 0x002fe20000400000 */
[----:B------:R-:W-:Y:S01]  /*7330*/  FSETP.NEU.AND P3, PT, R10, RZ, PT ;  /* 0x000000ff0a00720b */ /* 0x000fe20003f6d000 */
[----:B------:R-:W-:Y:S01]  /*7340*/  @!P4 FMUL R22, R22, 16777216 ;  /* 0x4b8000001616c820 */ /* 0x000fe20000400000 */
[C---:B------:R-:W-:Y:S01]  /*7350*/  FSETP.GT.AND P5, PT, |R23|.reuse, 8.50705917302346158658e+37, PT ;  /* 0x7e8000001700780b */ /* 0x040fe20003fa4200 */
[----:B------:R-:W-:Y:S01]  /*7360*/  BAR.SYNC.DEFER_BLOCKING 0x0 ;  /* 0x0000000000007b1d */ /* 0x000fe20000010000 */
[----:B------:R-:W-:Y:S01]  /*7370*/  FSEL R52, R52, RZ, P3 ;  /* 0x000000ff34347208 */ /* 0x000fe20001800000 */
[----:B0-----:R-:W-:Y:S01]  /*7380*/  FMUL R13, R14, R14 ;  /* 0x0000000e0e0d7220 */ /* 0x001fe20000400000 */
[----:B---3--:R-:W-:Y:S01]  /*7390*/  FADD R11, R8, R11 ;  /* 0x0000000b080b7221 */ /* 0x008fe20000000000 */
[----:B------:R-:W-:Y:S01]  /*73a0*/  FSETP.GEU.AND P3, PT, |R23|, 1.175494350822287508e-38, PT ;  /* 0x008000001700780b */ /* 0x000fe20003f6e200 */
[----:B--2---:R-:W-:Y:S01]  /*73b0*/  FMUL R21, R21, R22 ;  /* 0x0000001615157220 */ /* 0x004fe20000400000 */
[----:B------:R-:W-:Y:S01]  /*73c0*/  FMUL R13, R2, R13 ;  /* 0x0000000d020d7220 */ /* 0x000fe20000400000 */
[----:B------:R-:W-:Y:S01]  /*73d0*/  FMUL R2, R23, 0.25 ;  /* 0x3e80000017027820 */ /* 0x000fe20000400000 */
[----:B------:R-:W-:Y:S01]  /*73e0*/  FFMA R7, R14, R52, R7 ;  /* 0x000000340e077223 */ /* 0x000fe20000000007 */
[----:B----4-:R-:W-:Y:S01]  /*73f0*/  FMUL R18, R18, R15 ;  /* 0x0000000f12127220 */ /* 0x010fe20000400000 */
[----:B------:R-:W-:Y:S01]  /*7400*/  FSETP.NEU.AND P2, PT, R19, RZ, PT ;  /* 0x000000ff1300720b */ /* 0x000fe20003f4d000 */
[----:B------:R-:W0:Y:S01]  /*7410*/  SHFL.BFLY PT, R15, R12, 0x10, 0x1f ;  /* 0x0e001f000c0f7f89 */ /* 0x000e2200000e0000 */
[----:B------:R-:W-:Y:S01]  /*7420*/  FFMA R11, R52, R13, R11 ;  /* 0x0000000d340b7223 */ /* 0x000fe2000000000b */
[----:B------:R-:W-:Y:S01]  /*7430*/  FADD R13, R16, R17 ;  /* 0x00000011100d7221 */ /* 0x000fe20000000000 */
[----:B------:R-:W-:Y:S01]  /*7440*/  FSEL R25, R2, R23, P5 ;  /* 0x0000001702197208 */ /* 0x000fe20002800000 */
[----:B-----5:R-:W-:Y:S01]  /*7450*/  FADD R27, R23, R26 ;  /* 0x0000001a171b7221 */ /* 0x020fe20000000000 */
[----:B------:R-:W-:Y:S01]  /*7460*/  FSETP.NEU.AND P6, PT, R16, RZ, PT ;  /* 0x000000ff1000720b */ /* 0x000fe20003fcd000 */
[----:B------:R-:W1:Y:S01]  /*7470*/  SHFL.BFLY PT, R2, R7, 0x8, 0x1f ;  /* 0x0d001f0007027f89 */ /* 0x000e6200000e0000 */
[----:B------:R-:W-:Y:S01]  /*7480*/  FSEL R21, R21, RZ, P2 ;  /* 0x000000ff15157208 */ /* 0x000fe20001000000 */
[----:B------:R-:W-:Y:S01]  /*7490*/  FADD R20, -R9, R20 ;  /* 0x0000001409147221 */ /* 0x000fe20000000100 */
[C---:B------:R-:W-:Y:S01]  /*74a0*/  FMUL R8, R13.reuse, 0.25 ;  /* 0x3e8000000d087820 */ /* 0x040fe20000400000 */
[----:B------:R-:W-:Y:S01]  /*74b0*/  FSETP.GT.AND P4, PT, |R13|, 8.50705917302346158658e+37, PT ;  /* 0x7e8000000d00780b */ /* 0x000fe20003f84200 */
[C---:B------:R-:W-:Y:S01]  /*74c0*/  FMUL R22, R27.reuse, 0.25 ;  /* 0x3e8000001b167820 */ /* 0x040fe20000400000 */
[----:B------:R-:W-:Y:S01]  /*74d0*/  FSEL R18, R18, RZ, P6 ;  /* 0x000000ff12127208 */ /* 0x000fe20003000000 */
[C---:B------:R-:W-:Y:S01]  /*74e0*/  FFMA R9, R20.reuse, R21, R9 ;  /* 0x0000001514097223 */ /* 0x040fe20000000009 */
[----:B------:R-:W-:Y:S01]  /*74f0*/  FSETP.GT.AND P6, PT, |R27|, 8.50705917302346158658e+37, PT ;  /* 0x7e8000001b00780b */ /* 0x000fe20003fc4200 */
[----:B------:R-:W-:Y:S01]  /*7500*/  @!P3 FMUL R25, R25, 16777216 ;  /* 0x4b8000001919b820 */ /* 0x000fe20000400000 */
[----:B------:R-:W-:Y:S01]  /*7510*/  FMUL R20, R20, R20 ;  /* 0x0000001414147220 */ /* 0x000fe20000400000 */
[----:B------:R-:W-:Y:S01]  /*7520*/  FSETP.GEU.AND P2, PT, |R13|, 1.175494350822287508e-38, PT ;  /* 0x008000000d00780b */ /* 0x000fe20003f4e200 */
[----:B------:R-:W-:Y:S01]  /*7530*/  @P5 FMUL R24, R24, 0.25 ;  /* 0x3e80000018185820 */ /* 0x000fe20000400000 */
[----:B------:R-:W-:Y:S01]  /*7540*/  FSEL R14, R8, R13, P4 ;  /* 0x0000000d080e7208 */ /* 0x000fe20002000000 */
[----:B------:R-:W-:Y:S01]  /*7550*/  FMUL R20, R3, R20 ;  /* 0x0000001403147220 */ /* 0x000fe20000400000 */
[----:B------:R-:W2:Y:S01]  /*7560*/  SHFL.BFLY PT, R8, R11, 0x8, 0x1f ;  /* 0x0d001f000b087f89 */ /* 0x000ea200000e0000 */
[----:B------:R-:W-:Y:S01]  /*7570*/  FSEL R28, R22, R27, P6 ;  /* 0x0000001b161c7208 */ /* 0x000fe20003000000 */
[----:B------:R-:W3:Y:S01]  /*7580*/  MUFU.RCP R25, R25 ;  /* 0x0000001900197308 */ /* 0x000ee20000001000 */
[----:B0-----:R-:W-:Y:S01]  /*7590*/  FADD R12, R12, R15 ;  /* 0x0000000f0c0c7221 */ /* 0x001fe20000000000 */
[----:B------:R-:W0:Y:S01]  /*75a0*/  SHFL.BFLY PT, R22, R9, 0x8, 0x1f ;  /* 0x0d001f0009167f89 */ /* 0x000e2200000e0000 */
[----:B------:R-:W-:Y:S01]  /*75b0*/  FSETP.GEU.AND P5, PT, |R27|, 1.175494350822287508e-38, PT ;  /* 0x008000001b00780b */ /* 0x000fe20003fae200 */
[----:B------:R-:W-:Y:S01]  /*75c0*/  @!P3 FMUL R24, R24, 16777216 ;  /* 0x4b8000001818b820 */ /* 0x000fe20000400000 */
[----:B------:R-:W-:Y:S01]  /*75d0*/  FFMA R20, R21, R20, R12 ;  /* 0x0000001415147223 */ /* 0x000fe2000000000c */
[----:B------:R-:W-:Y:S01]  /*75e0*/  FSETP.NEU.AND P3, PT, R23, RZ, PT ;  /* 0x000000ff1700720b */ /* 0x000fe20003f6d000 */
[----:B------:R-:W-:Y:S01]  /*75f0*/  @!P2 FMUL R14, R14, 16777216 ;  /* 0x4b8000000e0ea820 */ /* 0x000fe20000400000 */
[----:B-1----:R-:W-:Y:S01]  /*7600*/  FADD R2, -R7, R2 ;  /* 0x0000000207027221 */ /* 0x002fe20000000100 */
[----:B------:R-:W1:Y:S01]  /*7610*/  SHFL.BFLY PT, R12, R13, 0x2, 0x1f ;  /* 0x0c401f000d0c7f89 */ /* 0x000e6200000e0000 */
[----:B------:R-:W-:Y:S01]  /*7620*/  @P4 FMUL R17, R17, 0.25 ;  /* 0x3e80000011114820 */ /* 0x000fe20000400000 */
[----:B------:R-:W-:Y:S01]  /*7630*/  @P6 FMUL R26, R26, 0.25 ;  /* 0x3e8000001a1a6820 */ /* 0x000fe20000400000 */
[C---:B------:R-:W-:Y:S01]  /*7640*/  FMUL R3, R2.reuse, R2 ;  /* 0x0000000202037220 */ /* 0x040fe20000400000 */
[----:B------:R-:W4:Y:S01]  /*7650*/  SHFL.BFLY PT, R15, R20, 0x8, 0x1f ;  /* 0x0d001f00140f7f89 */ /* 0x000f2200000e0000 */
[----:B------:R-:W5:Y:S01]  /*7660*/  MUFU.RCP R14, R14 ;  /* 0x0000000e000e7308 */ /* 0x000f620000001000 */
[----:B------:R-:W-:Y:S01]  /*7670*/  FFMA R2, R2, R18, R7 ;  /* 0x0000001202027223 */ /* 0x000fe20000000007 */
[----:B---3--:R-:W-:Y:S01]  /*7680*/  FMUL R25, R25, R24 ;  /* 0x0000001819197220 */ /* 0x008fe20000400000 */
[----:B------:R-:W-:Y:S01]  /*7690*/  FMUL R3, R10, R3 ;  /* 0x000000030a037220 */ /* 0x000fe20000400000 */
[----:B------:R-:W3:Y:S01]  /*76a0*/  SHFL.BFLY PT, R24, R27, 0x2, 0x1f ;  /* 0x0c401f001b187f89 */ /* 0x000ee200000e0000 */
[----:B------:R-:W-:Y:S01]  /*76b0*/  @!P5 FMUL R28, R28, 16777216 ;  /* 0x4b8000001c1cd820 */ /* 0x000fe20000400000 */
[----:B------:R-:W-:Y:S01]  /*76c0*/  @!P2 FMUL R17, R17, 16777216 ;  /* 0x4b8000001111a820 */ /* 0x000fe20000400000 */
[----:B------:R-:W-:Y:S01]  /*76d0*/  FSEL R25, R25, RZ, P3 ;  /* 0x000000ff19197208 */ /* 0x000fe20001800000 */
[----:B--2---:R-:W-:Y:S01]  /*76e0*/  FADD R11, R11, R8 ;  /* 0x000000080b0b7221 */ /* 0x004fe20000000000 */
[----:B------:R-:W2:Y:S01]  /*76f0*/  SHFL.BFLY PT, R7, R2, 0x4, 0x1f ;  /* 0x0c801f0002077f89 */ /* 0x000ea200000e0000 */
[----:B------:R-:W3:Y:S01]  /*7700*/  MUFU.RCP R21, R28 ;  /* 0x0000001c00157308 */ /* 0x000ee20000001000 */
[----:B------:R-:W-:Y:S01]  /*7710*/  @!P5 FMUL R26, R26, 16777216 ;  /* 0x4b8000001a1ad820 */ /* 0x000fe20000400000 */
[----:B0-----:R-:W-:Y:S01]  /*7720*/  FADD R22, -R9, R22 ;  /* 0x0000001609167221 */ /* 0x001fe20000000100 */
[----:B------:R-:W-:Y:S01]  /*7730*/  FFMA R3, R18, R3, R11 ;  /* 0x0000000312037223 */ /* 0x000fe2000000000b */
[----:B------:R-:W-:Y:S01]  /*7740*/  FSETP.NEU.AND P2, PT, R13, RZ, PT ;  /* 0x000000ff0d00720b */ /* 0x000fe20003f4d000 */
[----:B------:R-:W-:Y:S01]  /*7750*/  ULDC.64 UR4, c[0x0][0x168] ;  /* 0x00005a0000047ab9 */ /* 0x000fe20000000a00 */
[C---:B------:R-:W-:Y:S01]  /*7760*/  FMUL R18, R22.reuse, R22 ;  /* 0x0000001616127220 */ /* 0x040fe20000400000 */
[----:B------:R-:W-:Y:S01]  /*7770*/  FFMA R22, R22, R25, R9 ;  /* 0x0000001916167223 */ /* 0x000fe20000000009 */
[----:B------:R-:W0:Y:S01]  /*7780*/  SHFL.BFLY PT, R8, R3, 0x4, 0x1f ;  /* 0x0c801f0003087f89 */ /* 0x000e2200000e0000 */
[----:B-----5:R-:W-:Y:S01]  /*7790*/  FMUL R14, R14, R17 ;  /* 0x000000110e0e7220 */ /* 0x020fe20000400000 */
[----:B------:R-:W-:Y:S01]  /*77a0*/  FMUL R18, R19, R18 ;  /* 0x0000001213127220 */ /* 0x000fe20000400000 */
[----:B-1----:R-:W-:Y:S01]  /*77b0*/  FADD R10, R13, R12 ;  /* 0x0000000c0d0a7221 */ /* 0x002fe20000000000 */
[----:B------:R-:W1:Y:S01]  /*77c0*/  SHFL.BFLY PT, R17, R22, 0x4, 0x1f ;  /* 0x0c801f0016117f89 */ /* 0x000e6200000e0000 */
[----:B----4-:R-:W-:Y:S01]  /*77d0*/  FADD R20, R20, R15 ;  /* 0x0000000f14147221 */ /* 0x010fe20000000000 */
[----:B------:R-:W-:Y:S01]  /*77e0*/  FSEL R14, R14, RZ, P2 ;  /* 0x000000ff0e0e7208 */ /* 0x000fe20001000000 */
[C---:B------:R-:W-:Y:S01]  /*77f0*/  FMUL R9, R10.reuse, 0.25 ;  /* 0x3e8000000a097820 */ /* 0x040fe20000400000 */
[----:B---3--:R-:W-:Y:S01]  /*7800*/  FMUL R21, R21, R26 ;  /* 0x0000001a15157220 */ /* 0x008fe20000400000 */
[----:B------:R-:W-:Y:S01]  /*7810*/  FFMA R18, R25, R18, R20 ;  /* 0x0000001219127223 */ /* 0x000fe20000000014 */
[C---:B------:R-:W-:Y:S01]  /*7820*/  FSETP.GT.AND P4, PT, |R10|.reuse, 8.50705917302346158658e+37, PT ;  /* 0x7e8000000a00780b */ /* 0x040fe20003f84200 */
[----:B------:R-:W-:Y:S01]  /*7830*/  FADD R26, R27, R24 ;  /* 0x000000181b1a7221 */ /* 0x000fe20000000000 */
[----:B------:R-:W-:Y:S01]  /*7840*/  FSETP.GEU.AND P3, PT, |R10|, 1.175494350822287508e-38, PT ;  /* 0x008000000a00780b */ /* 0x000fe20003f6e200 */
[----:B------:R-:W-:Y:S01]  /*7850*/  SHFL.BFLY PT, R15, R10, 0x1, 0x1f ;  /* 0x0c201f000a0f7f89 */ /* 0x000fe200000e0000 */
[----:B------:R-:W-:Y:S01]  /*7860*/  FSEL R11, R9, R10, P4 ;  /* 0x0000000a090b7208 */ /* 0x000fe20002000000 */
[----:B--2---:R-:W-:Y:S01]  /*7870*/  FADD R7, -R2, R7 ;  /* 0x0000000702077221 */ /* 0x004fe20000000100 */
[C---:B------:R-:W-:Y:S01]  /*7880*/  FSETP.GEU.AND P2, PT, |R26|.reuse, 1.175494350822287508e-38, PT ;  /* 0x008000001a00780b */ /* 0x040fe20003f4e200 */
[----:B------:R-:W2:Y:S01]  /*7890*/  SHFL.BFLY PT, R19, R18, 0x4, 0x1f ;  /* 0x0c801f0012137f89 */ /* 0x000ea200000e0000 */
[C---:B------:R-:W-:Y:S01]  /*78a0*/  FMUL R9, R26.reuse, 0.25 ;  /* 0x3e8000001a097820 */ /* 0x040fe20000400000 */
[C---:B------:R-:W-:Y:S01]  /*78b0*/  FFMA R2, R7.reuse, R14, R2 ;  /* 0x0000000e07027223 */ /* 0x040fe20000000002 */
[----:B------:R-:W-:Y:S01]  /*78c0*/  FMUL R7, R7, R7 ;  /* 0x0000000707077220 */ /* 0x000fe20000400000 */
[----:B------:R-:W-:Y:S01]  /*78d0*/  FSETP.GT.AND P5, PT, |R26|, 8.50705917302346158658e+37, PT ;  /* 0x7e8000001a00780b */ /* 0x000fe20003fa4200 */
[----:B------:R-:W-:Y:S01]  /*78e0*/  SHFL.BFLY PT, R29, R26, 0x1, 0x1f ;  /* 0x0c201f001a1d7f89 */ /* 0x000fe200000e0000 */
[----:B------:R-:W-:Y:S01]  /*78f0*/  FSETP.NEU.AND P6, PT, R27, RZ, PT ;  /* 0x000000ff1b00720b */ /* 0x000fe20003fcd000 */
[----:B0-----:R-:W-:Y:S01]  /*7900*/  FADD R3, R3, R8 ;  /* 0x0000000803037221 */ /* 0x001fe20000000000 */
[----:B------:R-:W-:Y:S01]  /*7910*/  FMUL R7, R16, R7 ;  /* 0x0000000710077220 */ /* 0x000fe20000400000 */
[----:B------:R-:W-:Y:S01]  /*7920*/  FSEL R20, R9, R26, P5 ;  /* 0x0000001a09147208 */ /* 0x000fe20002800000 */
[----:B------:R-:W-:Y:S01]  /*7930*/  @!P3 FMUL R11, R11, 16777216 ;  /* 0x4b8000000b0bb820 */ /* 0x000fe20000400000 */
[----:B-1----:R-:W-:Y:S01]  /*7940*/  FADD R17, -R22, R17 ;  /* 0x0000001116117221 */ /* 0x002fe20000000100 */
[----:B------:R-:W-:Y:S01]  /*7950*/  FSEL R21, R21, RZ, P6 ;  /* 0x000000ff15157208 */ /* 0x000fe20003000000 */
[----:B------:R-:W0:Y:S01]  /*7960*/  SHFL.BFLY PT, R9, R2, 0x2, 0x1f ;  /* 0x0c401f0002097f89 */ /* 0x000e2200000e0000 */
[----:B------:R-:W-:Y:S01]  /*7970*/  FFMA R3, R14, R7, R3 ;  /* 0x000000070e037223 */ /* 0x000fe20000000003 */
[C---:B------:R-:W-:Y:S01]  /*7980*/  FMUL R14, R17.reuse, R17 ;  /* 0x00000011110e7220 */ /* 0x040fe20000400000 */
[----:B------:R-:W-:Y:S01]  /*7990*/  @!P2 FMUL R20, R20, 16777216 ;  /* 0x4b8000001414a820 */ /* 0x000fe20000400000 */
[----:B------:R-:W-:Y:S01]  /*79a0*/  FFMA R17, R17, R21, R22 ;  /* 0x0000001511117223 */ /* 0x000fe20000000016 */
[----:B------:R-:W1:Y:S01]  /*79b0*/  MUFU.RCP R11, R11 ;  /* 0x0000000b000b7308 */ /* 0x000e620000001000 */
[----:B------:R-:W3:Y:S01]  /*79c0*/  SHFL.BFLY PT, R8, R3, 0x2, 0x1f ;  /* 0x0c401f0003087f89 */ /* 0x000ee200000e0000 */
[----:B------:R-:W-:Y:S01]  /*79d0*/  FMUL R14, R23, R14 ;  /* 0x0000000e170e7220 */ /* 0x000fe20000400000 */
[----:B------:R-:W-:Y:S01]  /*79e0*/  @P4 FMUL R12, R12, 0.25 ;  /* 0x3e8000000c0c4820 */ /* 0x000fe20000400000 */
[----:B------:R-:W-:Y:S01]  /*79f0*/  @P5 FMUL R24, R24, 0.25 ;  /* 0x3e80000018185820 */ /* 0x000fe20000400000 */
[----:B------:R-:W4:Y:S01]  /*7a00*/  SHFL.BFLY PT, R16, R17, 0x2, 0x1f ;  /* 0x0c401f0011107f89 */ /* 0x000f2200000e0000 */
[----:B--2---:R-:W-:Y:S01]  /*7a10*/  FADD R18, R18, R19 ;  /* 0x0000001312127221 */ /* 0x004fe20000000000 */
[----:B------:R-:W-:Y:S01]  /*7a20*/  @!P3 FMUL R12, R12, 16777216 ;  /* 0x4b8000000c0cb820 */ /* 0x000fe20000400000 */
[----:B------:R-:W2:Y:S01]  /*7a30*/  MUFU.RCP R25, R20 ;  /* 0x0000001400197308 */ /* 0x000ea20000001000 */
[----:B------:R-:W-:Y:S01]  /*7a40*/  @!P2 FMUL R24, R24, 16777216 ;  /* 0x4b8000001818a820 */ /* 0x000fe20000400000 */
[----:B------:R-:W-:Y:S01]  /*7a50*/  FFMA R14, R21, R14, R18 ;  /* 0x0000000e150e7223 */ /* 0x000fe20000000012 */
[C---:B------:R-:W-:Y:S01]  /*7a60*/  FSETP.NEU.AND P3, PT, R10.reuse, RZ, PT ;  /* 0x000000ff0a00720b */ /* 0x040fe20003f6d000 */
[----:B------:R-:W-:Y:S01]  /*7a70*/  FADD R22, R10, R15 ;  /* 0x0000000f0a167221 */ /* 0x000fe20000000000 */
[----:B------:R-:W-:Y:S01]  /*7a80*/  FSETP.NEU.AND P2, PT, R26, RZ, PT ;  /* 0x000000ff1a00720b */ /* 0x000fe20003f4d000 */
[----:B------:R-:W-:Y:S01]  /*7a90*/  UIADD3 UR4, UP0, UR4, 0x9000, URZ ;  /* 0x0000900004047890 */ /* 0x000fe2000ff1e03f */
[----:B------:R-:W5:Y:S01]  /*7aa0*/  SHFL.BFLY PT, R7, R14, 0x2, 0x1f ;  /* 0x0c401f000e077f89 */ /* 0x000f6200000e0000 */
[----:B-1----:R-:W-:Y:S01]  /*7ab0*/  FMUL R11, R11, R12 ;  /* 0x0000000c0b0b7220 */ /* 0x002fe20000400000 */
[----:B------:R-:W-:Y:S01]  /*7ac0*/  FSETP.GEU.AND P4, PT, |R22|, 1.175494350822287508e-38, PT ;  /* 0x008000001600780b */ /* 0x000fe20003f8e200 */
[----:B------:R-:W-:Y:S01]  /*7ad0*/  IMAD.MOV.U32 R135, RZ, RZ, 0x7f800000 ;  /* 0x7f800000ff877424 */ /* 0x000fe200078e00ff */
[----:B0-----:R-:W-:Y:S01]  /*7ae0*/  FADD R9, -R2, R9 ;  /* 0x0000000902097221 */ /* 0x001fe20000000100 */
[----:B------:R-:W-:Y:S01]  /*7af0*/  FSETP.GT.AND P5, PT, |R22|, 8.50705917302346158658e+37, PT ;  /* 0x7e8000001600780b */ /* 0x000fe20003fa4200 */
[----:B------:R-:W-:Y:S01]  /*7b00*/  IMAD.MOV.U32 R85, RZ, RZ, -0x800000 ;  /* 0xff800000ff557424 */ /* 0x000fe200078e00ff */
[----:B------:R-:W-:Y:S01]  /*7b10*/  FSEL R11, R11, RZ, P3 ;  /* 0x000000ff0b0b7208 */ /* 0x000fe20001800000 */
[----:B------:R-:W-:Y:S01]  /*7b20*/  FMUL R12, R9, R9 ;  /* 0x00000009090c7220 */ /* 0x000fe20000400000 */
[----:B--2---:R-:W-:Y:S01]  /*7b30*/  FMUL R25, R25, R24 ;  /* 0x0000001819197220 */ /* 0x004fe20000400000 */
[----:B------:R-:W-:Y:S01]  /*7b40*/  FADD R24, R26, R29 ;  /* 0x0000001d1a187221 */ /* 0x000fe20000000000 */
[----:B---3--:R-:W-:Y:S01]  /*7b50*/  FADD R8, R3, R8 ;  /* 0x0000000803087221 */ /* 0x008fe20000000000 */
[----:B------:R-:W-:Y:S01]  /*7b60*/  FMUL R12, R13, R12 ;  /* 0x0000000c0d0c7220 */ /* 0x000fe20000400000 */
[----:B------:R-:W-:Y:S01]  /*7b70*/  FFMA R9, R9, R11, R2 ;  /* 0x0000000b09097223 */ /* 0x000fe20000000002 */
[----:B------:R-:W-:Y:S01]  /*7b80*/  FSEL R25, R25, RZ, P2 ;  /* 0x000000ff19197208 */ /* 0x000fe20001000000 */
[----:B----4-:R-:W-:Y:S01]  /*7b90*/  FADD R16, -R17, R16 ;  /* 0x0000001011107221 */ /* 0x010fe20000000100 */
[----:B------:R-:W-:Y:S01]  /*7ba0*/  FSETP.GEU.AND P3, PT, |R24|, 1.175494350822287508e-38, PT ;  /* 0x008000001800780b */ /* 0x000fe20003f6e200 */
[----:B------:R-:W-:Y:S01]  /*7bb0*/  FFMA R8, R11, R12, R8 ;  /* 0x0000000c0b087223 */ /* 0x000fe20000000008 */
[----:B------:R-:W-:Y:S01]  /*7bc0*/  FMUL R3, R22, 0.25 ;  /* 0x3e80000016037820 */ /* 0x000fe20000400000 */
[----:B------:R-:W-:Y:S01]  /*7bd0*/  FMUL R11, R24, 0.25 ;  /* 0x3e800000180b7820 */ /* 0x000fe20000400000 */
[C---:B------:R-:W-:Y:S01]  /*7be0*/  FFMA R17, R16.reuse, R25, R17 ;  /* 0x0000001910117223 */ /* 0x040fe20000000011 */
[----:B------:R-:W-:Y:S01]  /*7bf0*/  FMUL R18, R16, R16 ;  /* 0x0000001010127220 */ /* 0x000fe20000400000 */
[----:B------:R-:W-:Y:S01]  /*7c00*/  FSETP.GT.AND P6, PT, |R24|, 8.50705917302346158658e+37, PT ;  /* 0x7e8000001800780b */ /* 0x000fe20003fc4200 */
[----:B------:R-:W0:Y:S01]  /*7c10*/  SHFL.BFLY PT, R12, R9, 0x1, 0x1f ;  /* 0x0c201f00090c7f89 */ /* 0x000e2200000e0000 */
[----:B-----5:R-:W-:Y:S01]  /*7c20*/  FADD R16, R14, R7 ;  /* 0x000000070e107221 */ /* 0x020fe20000000000 */
[----:B------:R-:W-:Y:S01]  /*7c30*/  FMUL R18, R27, R18 ;  /* 0x000000121b127220 */ /* 0x000fe20000400000 */
[----:B------:R-:W-:Y:S01]  /*7c40*/  FSEL R3, R3, R22, P5 ;  /* 0x0000001603037208 */ /* 0x000fe20002800000 */
[----:B------:R-:W1:Y:S01]  /*7c50*/  SHFL.BFLY PT, R20, R17, 0x1, 0x1f ;  /* 0x0c201f0011147f89 */ /* 0x000e6200000e0000 */
[----:B------:R-:W-:Y:S01]  /*7c60*/  FSEL R11, R11, R24, P6 ;  /* 0x000000180b0b7208 */ /* 0x000fe20003000000 */
[----:B------:R-:W-:Y:S01]  /*7c70*/  FFMA R16, R25, R18, R16 ;  /* 0x0000001219107223 */ /* 0x000fe20000000010 */
[----:B------:R-:W-:Y:S01]  /*7c80*/  @P5 FMUL R15, R15, 0.25 ;  /* 0x3e8000000f0f5820 */ /* 0x000fe20000400000 */
[----:B------:R-:W2:Y:S01]  /*7c90*/  S2R R2, SR_TID.X ;  /* 0x0000000000027919 */ /* 0x000ea20000002100 */
[----:B------:R-:W-:Y:S01]  /*7ca0*/  @!P4 FMUL R3, R3, 16777216 ;  /* 0x4b8000000303c820 */ /* 0x000fe20000400000 */
[----:B------:R-:W-:Y:S01]  /*7cb0*/  @!P3 FMUL R11, R11, 16777216 ;  /* 0x4b8000000b0bb820 */ /* 0x000fe20000400000 */
[----:B------:R-:W-:Y:S01]  /*7cc0*/  @!P4 FMUL R15, R15, 16777216 ;  /* 0x4b8000000f0fc820 */ /* 0x000fe20000400000 */
[----:B------:R-:W3:Y:S01]  /*7cd0*/  SHFL.BFLY PT, R7, R8, 0x1, 0x1f ;  /* 0x0c201f0008077f89 */ /* 0x000ee200000e0000 */
[----:B------:R-:W4:Y:S01]  /*7ce0*/  MUFU.RCP R14, R3 ;  /* 0x00000003000e7308 */ /* 0x000f220000001000 */
[----:B------:R-:W-:Y:S01]  /*7cf0*/  @P6 FMUL R29, R29, 0.25 ;  /* 0x3e8000001d1d6820 */ /* 0x000fe20000400000 */
[----:B------:R-:W-:Y:S01]  /*7d00*/  FSETP.NEU.AND P5, PT, R22, RZ, PT ;  /* 0x000000ff1600720b */ /* 0x000fe20003fad000 */
[----:B------:R-:W5:Y:S01]  /*7d10*/  SHFL.BFLY PT, R13, R16, 0x1, 0x1f ;  /* 0x0c201f00100d7f89 */ /* 0x000f6200000e0000 */
[----:B------:R-:W-:Y:S01]  /*7d20*/  IMAD.MOV.U32 R56, RZ, RZ, RZ ;  /* 0x000000ffff387224 */ /* 0x000fe200078e00ff */
[----:B------:R-:W-:Y:S01]  /*7d30*/  @!P3 FMUL R29, R29, 16777216 ;  /* 0x4b8000001d1db820 */ /* 0x000fe20000400000 */
[----:B------:R-:W-:Y:S01]  /*7d40*/  FSETP.NEU.AND P3, PT, R24, RZ, PT ;  /* 0x000000ff1800720b */ /* 0x000fe20003f6d000 */
[----:B------:R-:W-:Y:S01]  /*7d50*/  IMAD.MOV.U32 R137, RZ, RZ, RZ ;  /* 0x000000ffff897224 */ /* 0x000fe200078e00ff */
[----:B------:R4:W3:Y:S01]  /*7d60*/  MUFU.RCP R18, R11 ;  /* 0x0000000b00127308 */ /* 0x0008e20000001000 */
[----:B------:R-:W-:Y:S01]  /*7d70*/  IMAD.MOV.U32 R138, RZ, RZ, 0x7f800000 ;  /* 0x7f800000ff8a7424 */ /* 0x000fe200078e00ff */
[----:B------:R-:W-:Y:S01]  /*7d80*/  UIADD3.X UR5, URZ, UR5, URZ, UP0, !UPT ;  /* 0x000000053f057290 */ /* 0x000fe200087fe43f */
[----:B0-----:R-:W-:Y:S01]  /*7d90*/  FADD R12, -R9, R12 ;  /* 0x0000000c090c7221 */ /* 0x001fe20000000100 */
[----:B------:R-:W-:Y:S01]  /*7da0*/  IMAD.MOV.U32 R139, RZ, RZ, 0x7f800000 ;  /* 0x7f800000ff8b7424 */ /* 0x000fe200078e00ff */
[----:B------:R-:W-:Y:S01]  /*7db0*/  UPLOP3.LUT UP0, UPT, UPT, UPT, UPT, 0x80, 0x0 ;  /* 0x000000000000789c */ /* 0x000fe20003f0f070 */
[----:B------:R-:W-:Y:S01]  /*7dc0*/  IMAD.MOV.U32 R140, RZ, RZ, 0x7f800000 ;  /* 0x7f800000ff8c7424 */ /* 0x000fe200078e00ff */
[----:B-1----:R-:W-:Y:S01]  /*7dd0*/  FADD R20, -R17, R20 ;  /* 0x0000001411147221 */ /* 0x002fe20000000100 */
[----:B----4-:R-:W-:Y:S01]  /*7de0*/  FMUL R14, R14, R15 ;  /* 0x0000000f0e0e7220 */ /* 0x010fe20000400000 */
[----:B------:R-:W-:Y:S01]  /*7df0*/  FMUL R11, R12, R12 ;  /* 0x0000000c0c0b7220 */ /* 0x000fe20000400000 */
[----:B------:R-:W-:Y:S01]  /*7e00*/  IMAD.MOV.U32 R141, RZ, RZ, 0x7f800000 ;  /* 0x7f800000ff8d7424 */ /* 0x000fe200078e00ff */
[----:B--2---:R-:W-:Y:S01]  /*7e10*/  LOP3.LUT P2, RZ, R2, 0x1f, RZ, 0xc0, !PT ;  /* 0x0000001f02ff7812 */ /* 0x004fe2000784c0ff */
[----:B------:R-:W-:Y:S01]  /*7e20*/  FMUL R15, R20, R20 ;  /* 0x00000014140f7220 */ /* 0x000fe20000400000 */
[----:B------:R-:W-:Y:S01]  /*7e30*/  FSEL R14, R14, RZ, P5 ;  /* 0x000000ff0e0e7208 */ /* 0x000fe20002800000 */
[----:B------:R-:W-:Y:S01]  /*7e40*/  FMUL R11, R10, R11 ;  /* 0x0000000b0a0b7220 */ /* 0x000fe20000400000 */
[----:B------:R-:W-:Y:S01]  /*7e50*/  SHF.R.U32.HI R19, RZ, 0x3, R2 ;  /* 0x00000003ff137819 */ /* 0x000fe20000011602 */
[----:B---3--:R-:W-:Y:S01]  /*7e60*/  FMUL R18, R18, R29 ;  /* 0x0000001d12127220 */ /* 0x008fe20000400000 */
[----:B------:R-:W-:Y:S01]  /*7e70*/  FADD R7, R8, R7 ;  /* 0x0000000708077221 */ /* 0x000fe20000000000 */
[----:B------:R-:W-:Y:S01]  /*7e80*/  FMUL R15, R26, R15 ;  /* 0x0000000f1a0f7220 */ /* 0x000fe20000400000 */
[----:B-----5:R-:W-:Y:S01]  /*7e90*/  FADD R13, R16, R13 ;  /* 0x0000000d100d7221 */ /* 0x020fe20000000000 */
[----:B------:R-:W-:Y:S01]  /*7ea0*/  FFMA R12, R12, R14, R9 ;  /* 0x0000000e0c0c7223 */ /* 0x000fe20000000009 */
[----:B------:R-:W-:Y:S01]  /*7eb0*/  FSEL R18, R18, RZ, P3 ;  /* 0x000000ff12127208 */ /* 0x000fe20001800000 */
[----:B------:R-:W-:Y:S01]  /*7ec0*/  FFMA R14, R14, R11, R7 ;  /* 0x0000000b0e0e7223 */ /* 0x000fe20000000007 */
[----:B------:R-:W-:Y:S01]  /*7ed0*/  LOP3.LUT R3, R19, 0xc, RZ, 0xc0, !PT ;  /* 0x0000000c13037812 */ /* 0x000fe200078ec0ff */
[----:B------:R-:W-:Y:S01]  /*7ee0*/  IMAD.MOV.U32 R142, RZ, RZ, 0x7f800000 ;  /* 0x7f800000ff8e7424 */ /* 0x000fe200078e00ff */
[----:B------:R-:W-:Y:S01]  /*7ef0*/  ISETP.GE.AND P6, PT, R2, 0x8, PT ;  /* 0x000000080200780c */ /* 0x000fe20003fc6270 */
[----:B------:R-:W-:Y:S01]  /*7f00*/  FFMA R20, R20, R18, R17 ;  /* 0x0000001214147223 */ /* 0x000fe20000000011 */
[----:B------:R-:W-:Y:S01]  /*7f10*/  FFMA R18, R18, R15, R13 ;  /* 0x0000000f12127223 */ /* 0x000fe2000000000d */
[----:B------:R-:W-:Y:S01]  /*7f20*/  @!P2 STS [R3+0x40], R22 ;  /* 0x000040160300a388 */ /* 0x000fe20000000800 */
[----:B------:R-:W-:Y:S01]  /*7f30*/  P2R R8, PR, RZ, 0x40 ;  /* 0x00000040ff087803 */ /* 0x000fe20000000000 */
[----:B------:R-:W-:-:S02]  /*7f40*/  IMAD.MOV.U32 R86, RZ, RZ, -0x800000 ;  /* 0xff800000ff567424 */ /* 0x000fc400078e00ff */
[----:B------:R-:W-:Y:S01]  /*7f50*/  @!P2 STS [R3+0x50], R24 ;  /* 0x000050180300a388 */ /* 0x000fe20000000800 */
[----:B------:R-:W-:Y:S02]  /*7f60*/  IMAD.MOV.U32 R133, RZ, RZ, -0x800000 ;  /* 0xff800000ff857424 */ /* 0x000fe400078e00ff */
[----:B------:R-:W-:Y:S01]  /*7f70*/  IMAD.MOV.U32 R134, RZ, RZ, -0x800000 ;  /* 0xff800000ff867424 */ /* 0x000fe200078e00ff */
[----:B------:R-:W-:Y:S01]  /*7f80*/  @!P2 STS [R3], R12 ;  /* 0x0000000c0300a388 */ /* 0x000fe20000000800 */
[----:B------:R-:W-:Y:S02]  /*7f90*/  IMAD.MOV.U32 R143, RZ, RZ, -0x800000 ;  /* 0xff800000ff8f7424 */ /* 0x000fe400078e00ff */
[----:B------:R-:W-:Y:S01]  /*7fa0*/  IMAD.MOV.U32 R144, RZ, RZ, -0x800000 ;  /* 0xff800000ff907424 */ /* 0x000fe200078e00ff */
[----:B------:R-:W-:Y:S01]  /*7fb0*/  @!P2 STS [R3+0x10], R20 ;  /* 0x000010140300a388 */ /* 0x000fe20000000800 */
[----:B------:R-:W-:Y:S02]  /*7fc0*/  IMAD.MOV.U32 R145, RZ, RZ, -0x800000 ;  /* 0xff800000ff917424 */ /* 0x000fe400078e00ff */
[----:B------:R-:W-:Y:S01]  /*7fd0*/  IMAD.MOV.U32 R146, RZ, RZ, -0x800000 ;  /* 0xff800000ff927424 */ /* 0x000fe200078e00ff */
[----:B------:R-:W-:Y:S01]  /*7fe0*/  @!P2 STS [R3+0x20], R14 ;  /* 0x0000200e0300a388 */ /* 0x000fe20000000800 */
[----:B------:R-:W-:-:S02]  /*7ff0*/  IMAD.MOV.U32 R147, RZ, RZ, -0x800000 ;  /* 0xff800000ff937424 */ /* 0x000fc400078e00ff */
[----:B------:R-:W-:Y:S01]  /*8000*/  IMAD.MOV.U32 R148, RZ, RZ, -0x800000 ;  /* 0xff800000ff947424 */ /* 0x000fe200078e00ff */
[----:B------:R-:W-:Y:S01]  /*8010*/  @!P2 STS [R3+0x30], R18 ;  /* 0x000030120300a388 */ /* 0x000fe20000000800 */
[----:B------:R-:W-:Y:S02]  /*8020*/  IMAD.MOV.U32 R115, RZ, RZ, -0x800000 ;  /* 0xff800000ff737424 */ /* 0x000fe400078e00ff */
[----:B------:R-:W-:Y:S01]  /*8030*/  IMAD.MOV.U32 R116, RZ, RZ, -0x800000 ;  /* 0xff800000ff747424 */ /* 0x000fe200078e00ff */
[----:B------:R-:W-:Y:S01]  /*8040*/  BAR.SYNC.DEFER_BLOCKING 0x0 ;  /* 0x0000000000007b1d */ /* 0x000fe20000010000 */
[----:B------:R-:W-:Y:S02]  /*8050*/  IMAD.MOV.U32 R117, RZ, RZ, -0x800000 ;  /* 0xff800000ff757424 */ /* 0x000fe400078e00ff */
[----:B------:R-:W-:Y:S02]  /*8060*/  IMAD.MOV.U32 R118, RZ, RZ, -0x800000 ;  /* 0xff800000ff767424 */ /* 0x000fe400078e00ff */
[----:B------:R-:W-:-:S02]  /*8070*/  IMAD.MOV.U32 R123, RZ, RZ, -0x800000 ;  /* 0xff800000ff7b7424 */ /* 0x000fc400078e00ff */
[----:B------:R-:W-:Y:S02]  /*8080*/  IMAD.MOV.U32 R124, RZ, RZ, -0x800000 ;  /* 0xff800000ff7c7424 */ /* 0x000fe400078e00ff */
[----:B------:R-:W-:Y:S02]  /*8090*/  IMAD.MOV.U32 R125, RZ, RZ, -0x800000 ;  /* 0xff800000ff7d7424 */ /* 0x000fe400078e00ff */
[----:B------:R-:W-:Y:S02]  /*80a0*/  IMAD.MOV.U32 R126, RZ, RZ, -0x800000 ;  /* 0xff800000ff7e7424 */ /* 0x000fe400078e00ff */
[----:B------:R-:W-:Y:S02]  /*80b0*/  IMAD.MOV.U32 R153, RZ, RZ, -0x800000 ;  /* 0xff800000ff997424 */ /* 0x000fe400078e00ff */
[----:B------:R-:W-:Y:S02]  /*80c0*/  IMAD.MOV.U32 R84, RZ, RZ, -0x800000 ;  /* 0xff800000ff547424 */ /* 0x000fe400078e00ff */
[----:B------:R-:W-:-:S02]  /*80d0*/  IMAD.MOV.U32 R91, RZ, RZ, -0x800000 ;  /* 0xff800000ff5b7424 */ /* 0x000fc400078e00ff */
[----:B------:R-:W-:Y:S02]  /*80e0*/  IMAD.MOV.U32 R92, RZ, RZ, -0x800000 ;  /* 0xff800000ff5c7424 */ /* 0x000fe400078e00ff */
[----:B------:R-:W-:Y:S02]  /*80f0*/  IMAD.MOV.U32 R93, RZ, RZ, -0x800000 ;  /* 0xff800000ff5d7424 */ /* 0x000fe400078e00ff */
[----:B------:R-:W-:Y:S01]  /*8100*/  IMAD.MOV.U32 R94, RZ, RZ, -0x800000 ;  /* 0xff800000ff5e7424 */ /* 0x000fe200078e00ff */
[----:B------:R-:W0:Y:S01]  /*8110*/  @!P6 LDS R6, [R2.X4+0x40] ;  /* 0x000040000206e984 */ /* 0x000e220000004800 */
[----:B------:R-:W-:Y:S02]  /*8120*/  IMAD.MOV.U32 R107, RZ, RZ, -0x800000 ;  /* 0xff800000ff6b7424 */ /* 0x000fe400078e00ff */
[----:B------:R-:W-:Y:S01]  /*8130*/  IMAD.MOV.U32 R108, RZ, RZ, -0x800000 ;  /* 0xff800000ff6c7424 */ /* 0x000fe200078e00ff */
[----:B------:R-:W1:Y:S01]  /*8140*/  @!P6 LDS R5, [R2.X4] ;  /* 0x000000000205e984 */ /* 0x000e620000004800 */
[----:B------:R-:W-:-:S02]  /*8150*/  IMAD.MOV.U32 R109, RZ, RZ, -0x800000 ;  /* 0xff800000ff6d7424 */ /* 0x000fc400078e00ff */
[----:B------:R-:W-:Y:S01]  /*8160*/  IMAD.MOV.U32 R110, RZ, RZ, -0x800000 ;  /* 0xff800000ff6e7424 */ /* 0x000fe200078e00ff */
[----:B------:R-:W-:Y:S01]  /*8170*/  @!P6 LDS R4, [R2.X4+0x20] ;  /* 0x000020000204e984 */ /* 0x000fe20000004800 */
[----:B------:R-:W-:Y:S02]  /*8180*/  IMAD.MOV.U32 R99, RZ, RZ, -0x800000 ;  /* 0xff800000ff637424 */ /* 0x000fe400078e00ff */
[----:B------:R-:W-:Y:S02]  /*8190*/  IMAD.MOV.U32 R100, RZ, RZ, -0x800000 ;  /* 0xff800000ff647424 */ /* 0x000fe400078e00ff */
[----:B------:R-:W-:Y:S02]  /*81a0*/  IMAD.MOV.U32 R101, RZ, RZ, -0x800000 ;  /* 0xff800000ff657424 */ /* 0x000fe400078e00ff */
[----:B------:R-:W-:Y:S02]  /*81b0*/  IMAD.MOV.U32 R102, RZ, RZ, -0x800000 ;  /* 0xff800000ff667424 */ /* 0x000fe400078e00ff */
        /* <DEDUP_REMOVED lines=11> */
[----:B------:R-:W-:Y:S01]  /*8270*/  IMAD.MOV.U32 R114, RZ, RZ, 0x7f800000 ;  /* 0x7f800000ff727424 */ /* 0x000fe200078e00ff */
[----:B0-----:R-:W0:Y:S01]  /*8280*/  SHFL.BFLY PT, R9, R6, 0x2, 0x1f ;  /* 0x0c401f0006097f89 */ /* 0x001e2200000e0000 */
[----:B------:R-:W-:-:S02]  /*8290*/  IMAD.MOV.U32 R95, RZ, RZ, 0x7f800000 ;  /* 0x7f800000ff5f7424 */ /* 0x000fc400078e00ff */
[----:B------:R-:W-:Y:S01]  /*82a0*/  IMAD.MOV.U32 R96, RZ, RZ, 0x7f800000 ;  /* 0x7f800000ff607424 */ /* 0x000fe200078e00ff */
[----:B-1----:R-:W1:Y:S01]  /*82b0*/  SHFL.BFLY PT, R8, R5, 0x2, 0x1f ;  /* 0x0c401f0005087f89 */ /* 0x002e6200000e0000 */
        /* <DEDUP_REMOVED lines=10> */
[----:B0-----:R-:W-:Y:S01]  /*8360*/  FADD R10, R6, R9 ;  /* 0x00000009060a7221 */ /* 0x001fe20000000000 */
[----:B------:R-:W-:-:S02]  /*8370*/  IMAD.MOV.U32 R129, RZ, RZ, 0x7f800000 ;  /* 0x7f800000ff817424 */ /* 0x000fc400078e00ff */
[----:B------:R-:W-:Y:S01]  /*8380*/  IMAD.MOV.U32 R130, RZ, RZ, 0x7f800000 ;  /* 0x7f800000ff827424 */ /* 0x000fe200078e00ff */
[C---:B------:R-:W-:Y:S01]  /*8390*/  FMUL R7, R10.reuse, 0.25 ;  /* 0x3e8000000a077820 */ /* 0x040fe20000400000 */
[C---:B------:R-:W-:Y:S01]  /*83a0*/  FSETP.GEU.AND P4, PT, |R10|.reuse, 1.175494350822287508e-38, PT ;  /* 0x008000000a00780b */ /* 0x040fe20003f8e200 */
[----:B------:R-:W0:Y:S01]  /*83b0*/  SHFL.BFLY PT, R13, R10, 0x1, 0x1f ;  /* 0x0c201f000a0d7f89 */ /* 0x000e2200000e0000 */
[----:B------:R-:W-:Y:S01]  /*83c0*/  FSETP.GT.AND P3, PT, |R10|, 8.50705917302346158658e+37, PT ;  /* 0x7e8000000a00780b */ /* 0x000fe20003f64200 */
[----:B-1----:R-:W-:-:S03]  /*83d0*/  FADD R8, -R5, R8 ;  /* 0x0000000805087221 */ /* 0x002fc60000000100 */
[----:B------:R-:W-:Y:S02]  /*83e0*/  FSEL R11, R7, R10, P3 ;  /* 0x0000000a070b7208 */ /* 0x000fe40001800000 */
[----:B------:R-:W1:Y:S05]  /*83f0*/  SHFL.BFLY PT, R7, R4, 0x2, 0x1f ;  /* 0x0c401f0004077f89 */ /* 0x000e6a00000e0000 */
[----:B------:R-:W-:Y:S02]  /*8400*/  @!P4 FMUL R11, R11, 16777216 ;  /* 0x4b8000000b0bc820 */ /* 0x000fe40000400000 */
[----:B------:R-:W-:Y:S01]  /*8410*/  @P3 FMUL R9, R9, 0.25 ;  /* 0x3e80000009093820 */ /* 0x000fe20000400000 */
[C---:B------:R-:W-:Y:S01]  /*8420*/  FSETP.NEU.AND P3, PT, R10.reuse, RZ, PT ;  /* 0x000000ff0a00720b */ /* 0x040fe20003f6d000 */
[----:B------:R-:W2:Y:S02]  /*8430*/  MUFU.RCP R12, R11 ;  /* 0x0000000b000c7308 */ /* 0x000ea40000001000 */
[----:B------:R-:W-:Y:S01]  /*8440*/  @!P4 FMUL R9, R9, 16777216 ;  /* 0x4b8000000909c820 */ /* 0x000fe20000400000 */
[----:B0-----:R-:W-:-:S04]  /*8450*/  FADD R15, R10, R13 ;  /* 0x0000000d0a0f7221 */ /* 0x001fc80000000000 */
[C---:B------:R-:W-:Y:S01]  /*8460*/  FMUL R14, R15.reuse, 0.25 ;  /* 0x3e8000000f0e7820 */ /* 0x040fe20000400000 */
[----:B------:R-:W-:Y:S01]  /*8470*/  FSETP.GEU.AND P4, PT, |R15|, 1.175494350822287508e-38, PT ;  /* 0x008000000f00780b */ /* 0x000fe20003f8e200 */
[----:B-1----:R-:W-:Y:S01]  /*8480*/  FADD R7, R4, R7 ;  /* 0x0000000704077221 */ /* 0x002fe20000000000 */
[----:B--2---:R-:W-:Y:S01]  /*8490*/  FMUL R12, R12, R9 ;  /* 0x000000090c0c7220 */ /* 0x004fe20000400000 */
[----:B------:R-:W-:-:S04]  /*84a0*/  FMUL R9, R8, R8 ;  /* 0x0000000808097220 */ /* 0x000fc80000400000 */
[----:B------:R-:W-:Y:S01]  /*84b0*/  FSEL R12, R12, RZ, P3 ;  /* 0x000000ff0c0c7208 */ /* 0x000fe20001800000 */
[----:B------:R-:W-:Y:S01]  /*84c0*/  FMUL R9, R6, R9 ;  /* 0x0000000906097220 */ /* 0x000fe20000400000 */
[----:B------:R-:W-:-:S03]  /*84d0*/  FSETP.GT.AND P3, PT, |R15|, 8.50705917302346158658e+37, PT ;  /* 0x7e8000000f00780b */ /* 0x000fc60003f64200 */
[----:B------:R-:W-:Y:S01]  /*84e0*/  FFMA R5, R8, R12, R5 ;  /* 0x0000000c08057223 */ /* 0x000fe20000000005 */
[----:B------:R-:W-:Y:S01]  /*84f0*/  FSEL R14, R14, R15, P3 ;  /* 0x0000000f0e0e7208 */ /* 0x000fe20001800000 */
[----:B------:R-:W-:-:S03]  /*8500*/  FFMA R7, R12, R9, R7 ;  /* 0x000000090c077223 */ /* 0x000fc60000000007 */
[----:B------:R-:W0:Y:S01]  /*8510*/  SHFL.BFLY PT, R4, R5, 0x1, 0x1f ;  /* 0x0c201f0005047f89 */ /* 0x000e2200000e0000 */
[----:B------:R-:W-:-:S03]  /*8520*/  @!P4 FMUL R14, R14, 16777216 ;  /* 0x4b8000000e0ec820 */ /* 0x000fc60000400000 */
[----:B------:R-:W1:Y:S01]  /*8530*/  SHFL.BFLY PT, R6, R7, 0x1, 0x1f ;  /* 0x0c201f0007067f89 */ /* 0x000e6200000e0000 */
[----:B------:R-:W-:Y:S01]  /*8540*/  @P3 FMUL R13, R13, 0.25 ;  /* 0x3e8000000d0d3820 */ /* 0x000fe20000400000 */
[C---:B------:R-:W-:Y:S01]  /*8550*/  LOP3.LUT P3, RZ, R2.reuse, 0x3, RZ, 0xc0, !PT ;  /* 0x0000000302ff7812 */ /* 0x040fe2000786c0ff */
[----:B------:R-:W2:Y:S02]  /*8560*/  MUFU.RCP R14, R14 ;  /* 0x0000000e000e7308 */ /* 0x000ea40000001000 */
[----:B------:R-:W-:Y:S01]  /*8570*/  @!P4 FMUL R13, R13, 16777216 ;  /* 0x4b8000000d0dc820 */ /* 0x000fe20000400000 */
[----:B------:R-:W-:Y:S02]  /*8580*/  FSETP.NEU.AND P4, PT, R15, RZ, PT ;  /* 0x000000ff0f00720b */ /* 0x000fe40003f8d000 */
[----:B------:R-:W-:Y:S01]  /*8590*/  ISETP.LT.AND P3, PT, R2, 0x8, !P3 ;  /* 0x000000080200780c */ /* 0x000fe20005f61270 */
[----:B--2---:R-:W-:Y:S01]  /*85a0*/  FMUL R13, R14, R13 ;  /* 0x0000000d0e0d7220 */ /* 0x004fe20000400000 */
[----:B0-----:R-:W-:-:S11]  /*85b0*/  FADD R4, -R5, R4 ;  /* 0x0000000405047221 */ /* 0x001fd60000000100 */
[----:B------:R-:W-:Y:S01]  /*85c0*/  @P3 STS [R2.X4+0x40], R15 ;  /* 0x0000400f02003388 */ /* 0x000fe20000004800 */
[----:B------:R-:W-:Y:S01]  /*85d0*/  FMUL R9, R4, R4 ;  /* 0x0000000404097220 */ /* 0x000fe20000400000 */
[----:B------:R-:W-:Y:S01]  /*85e0*/  FSEL R13, R13, RZ, P4 ;  /* 0x000000ff0d0d7208 */ /* 0x000fe20002000000 */
[----:B-1----:R-:W-:Y:S01]  /*85f0*/  FADD R6, R7, R6 ;  /* 0x0000000607067221 */ /* 0x002fe20000000000 */
[----:B------:R-:W-:Y:S01]  /*8600*/  IMAD.MOV.U32 R7, RZ, RZ, 0x39aaaaab ;  /* 0x39aaaaabff077424 */ /* 0x000fe200078e00ff */
[----:B------:R-:W-:Y:S02]  /*8610*/  FMUL R9, R10, R9 ;  /* 0x000000090a097220 */ /* 0x000fe40000400000 */
[----:B------:R-:W-:Y:S02]  /*8620*/  FFMA R5, R4, R13, R5 ;  /* 0x0000000d04057223 */ /* 0x000fe40000000005 */
[----:B------:R-:W-:-:S03]  /*8630*/  FFMA R9, R13, R9, R6 ;  /* 0x000000090d097223 */ /* 0x000fc60000000006 */
[----:B------:R-:W-:Y:S04]  /*8640*/  @P3 STS [R2.X4], R5 ;  /* 0x0000000502003388 */ /* 0x000fe80000004800 */
[----:B------:R-:W-:Y:S04]  /*8650*/  @P3 STS [R2.X4+0x20], R9 ;  /* 0x0000200902003388 */ /* 0x000fe80000004800 */
[----:B------:R-:W-:Y:S06]  /*8660*/  BAR.SYNC.DEFER_BLOCKING 0x0 ;  /* 0x0000000000007b1d */ /* 0x000fec0000010000 */
[----:B------:R-:W0:Y:S04]  /*8670*/  LDS R4, [0x20] ;  /* 0x00002000ff047984 */ /* 0x000e280000000800 */
[----:B------:R-:W1:Y:S04]  /*8680*/  LDS R6, [0x30] ;  /* 0x00003000ff067984 */ /* 0x000e680000000800 */
[----:B------:R-:W2:Y:S04]  /*8690*/  LDS R149, [RZ] ;  /* 0x00000000ff957984 */ /* 0x000ea80000000800 */
[----:B------:R-:W3:Y:S01]  /*86a0*/  LDS R150, [0x10] ;  /* 0x00001000ff967984 */ /* 0x000ee20000000800 */
[-C--:B0-----:R-:W-:Y:S01]  /*86b0*/  FFMA R4, R4, R7.reuse, 9.9999999747524270788e-07 ;  /* 0x358637bd04047423 */ /* 0x081fe20000000007 */
[----:B-1----:R-:W-:-:S03]  /*86c0*/  FFMA R6, R6, R7, 9.9999999747524270788e-07 ;  /* 0x358637bd06067423 */ /* 0x002fc60000000007 */
[----:B------:R0:W1:Y:S08]  /*86d0*/  MUFU.RSQ R151, R4 ;  /* 0x0000000400977308 */ /* 0x0000700000001400 */
[----:B--23--:R0:W4:Y:S02]  /*86e0*/  MUFU.RSQ R152, R6 ;  /* 0x0000000600987308 */ /* 0x00c1240000001400 */
.L_x_4:
[----:B0-----:R-:W-:Y:S01]  /*86f0*/  LOP3.LUT R17, R56, R170, RZ, 0xfc, !PT ;  /* 0x000000aa38117212 */ /* 0x001fe200078efcff */
[----:B------:R-:W-:Y:S01]  /*8700*/  IMAD.MOV.U32 R136, RZ, RZ, 0x2 ;  /* 0x00000002ff887424 */ /* 0x000fe200078e00ff */
[----:B------:R-:W-:Y:S01]  /*8710*/  CS2R R52, SRZ ;  /* 0x0000000000347805 */ /* 0x000fe2000001ff00 */
[----:B------:R-:W-:Y:S01]  /*8720*/  CS2R R54, SRZ ;  /* 0x0000000000367805 */ /* 0x000fe2000001ff00 */
[----:B------:R-:W-:Y:S01]  /*8730*/  ISETP.LT.U32.AND P4, PT, R17, 0xc00, PT ;  /* 0x00000c001100780c */ /* 0x000fe20003f81070 */
[----:B------:R-:W-:-:S03]  /*8740*/  IMAD R17, R0, 0x1800, R17 ;  /* 0x0000180000117824 */ /* 0x000fc600078e0211 */
[----:B------:R-:W-:Y:S01]  /*8750*/  ISETP.LT.U32.AND.EX P4, PT, R137, RZ, !P0, P4 ;  /* 0x000000ff8900720c */ /* 0x000fe20004781140 */
[----:B0-----:R-:W-:Y:S01]  /*8760*/  IMAD.WIDE R4, R17, R136, c[0x0][0x1a0] ;  /* 0x0000680011047625 */ /* 0x001fe200078e0288 */
[----:B------:R-:W-:Y:S01]  /*8770*/  LOP3.LUT R7, R56, 0x8, R170, 0xfe, !PT ;  /* 0x0000000838077812 */ /* 0x000fe200078efeaa */
[----:B------:R-:W-:Y:S01]  /*8780*/  CS2R R60, SRZ ;  /* 0x00000000003c7805 */ /* 0x000fe2000001ff00 */
[----:B------:R-:W-:-:S03]  /*8790*/  CS2R R62, SRZ ;  /* 0x00000000003e7805 */ /* 0x000fc6000001ff00 */
[----:B------:R-:W-:-:S06]  /*87a0*/  IMAD R19, R0, 0x1800, R7 ;  /* 0x0000180000137824 */ /* 0x000fcc00078e0207 */
[----:B------:R0:W2:Y:S01]  /*87b0*/  @P4 LDG.E.EF.128 R52, [R4.64] ;  /* 0x0000001204344981 */ /* 0x0000a2000c0e1d00 */
[----:B------:R-:W-:-:S05]  /*87c0*/  IMAD.WIDE R6, R19, R136, c[0x0][0x1a0] ;  /* 0x0000680013067625 */ /* 0x000fca00078e0288 */
[----:B------:R3:W5:Y:S01]  /*87d0*/  @P4 LDG.E.EF.128 R60, [R6.64] ;  /* 0x00000012063c4981 */ /* 0x000762000c0e1d00 */
[----:B------:R-:W-:-:S04]  /*87e0*/  LOP3.LUT R154, R56, R171, RZ, 0xfc, !PT ;  /* 0x000000ab389a7212 */ /* 0x000fc800078efcff */
[----:B------:R-:W-:-:S04]  /*87f0*/  LEA R8, P5, R154, c[0x0][0x170], 0x1 ;  /* 0x00005c009a087a11 */ /* 0x000fc800078a08ff */
[C---:B------:R-:W-:Y:S02]  /*8800*/  LEA.HI.X R9, R154.reuse, c[0x0][0x174], R137, 0x1, P5 ;  /* 0x00005d009a097a11 */ /* 0x040fe400028f0c89 */
[----:B0-----:R-:W-:-:S03]  /*8810*/  LEA R4, P5, R154, c[0x0][0x168], 0x2 ;  /* 0x00005a009a047a11 */ /* 0x001fc600078a10ff */
[----:B----4-:R0:W4:Y:S01]  /*8820*/  LDG.E.EL.128 R20, [R8.64+0x6000] ;  /* 0x0060001208147981 */ /* 0x010122000c2e1d00 */
[----:B------:R-:W-:-:S03]  /*8830*/  LEA.HI.X R5, R154, c[0x0][0x16c], R137, 0x2, P5 ;  /* 0x00005b009a057a11 */ /* 0x000fc600028f1489 */
[----:B------:R0:W4:Y:S01]  /*8840*/  LDG.E.EL.128 R24, [R8.64+0x4800] ;  /* 0x0048001208187981 */ /* 0x000122000c2e1d00 */
[--C-:B------:R-:W-:Y:S01]  /*8850*/  LOP3.LUT R36, R56, 0x3004, R171.reuse, 0xfe, !PT ;  /* 0x0000300438247812 */ /* 0x100fe200078efeab */
[----:B------:R-:W-:Y:S02]  /*8860*/  IMAD.MOV.U32 R57, RZ, RZ, 0x4 ;  /* 0x00000004ff397424 */ /* 0x000fe400078e00ff */
[----:B------:R1:W4:Y:S01]  /*8870*/  LDG.E.EL.128 R28, [R4.64+0xc000] ;  /* 0x00c00012041c7981 */ /* 0x000322000c2e1d00 */
[----:B---3--:R-:W-:Y:S01]  /*8880*/  IADD3 R6, P5, R171, R56, RZ ;  /* 0x00000038ab067210 */ /* 0x008fe20007fbe0ff */
[-C--:B------:R-:W-:Y:S01]  /*8890*/  IMAD.WIDE.U32 R36, R36, R57.reuse, c[0x0][0x168] ;  /* 0x00005a0024247625 */ /* 0x080fe200078e0039 */
[----:B------:R-:W-:Y:S01]  /*88a0*/  LOP3.LUT R40, R56, 0x2404, R171, 0xfe, !PT ;  /* 0x0000240438287812 */ /* 0x000fe200078efeab */
[----:B------:R1:W3:Y:S02]  /*88b0*/  LDG.E.EL.128 R32, [R4.64+0x9000] ;  /* 0x0090001204207981 */ /* 0x0002e4000c2e1d00 */
[----:B------:R-:W-:Y:S01]  /*88c0*/  IMAD.X R7, RZ, RZ, R137, P5 ;  /* 0x000000ffff077224 */ /* 0x000fe200028e0689 */
[----:B------:R-:W-:Y:S01]  /*88d0*/  IADD3 R68, P5, R6, 0x3000, RZ ;  /* 0x0000300006447810 */ /* 0x000fe20007fbe0ff */
[----:B------:R-:W-:Y:S01]  /*88e0*/  IMAD.WIDE.U32 R40, R40, R57, c[0x0][0x168] ;  /* 0x00005a0028287625 */ /* 0x000fe200078e0039 */
[----:B------:R-:W3:Y:S03]  /*88f0*/  LDG.E.EL.128 R36, [R36.64] ;  /* 0x0000001224247981 */ /* 0x000ee6000c2e1d00 */
[----:B------:R-:W-:Y:S01]  /*8900*/  IMAD.X R69, RZ, RZ, R7, P5 ;  /* 0x000000ffff457224 */ /* 0x000fe200028e0607 */
[----:B------:R-:W-:Y:S01]  /*8910*/  LEA R12, P5, R68, c[0x0][0x170], 0x1 ;  /* 0x00005c00440c7a11 */ /* 0x000fe200078a08ff */
[----:B------:R-:W3:Y:S01]  /*8920*/  LDG.E.EL.128 R40, [R40.64] ;  /* 0x0000001228287981 */ /* 0x000ee2000c2e1d00 */
[----:B------:R-:W-:Y:S01]  /*8930*/  LOP3.LUT R155, R56, 0x400, R171, 0xfe, !PT ;  /* 0x00000400389b7812 */ /* 0x000fe200078efeab */
[----:B-1----:R-:W-:Y:S01]  /*8940*/  CS2R R4, SRZ ;  /* 0x0000000000047805 */ /* 0x002fe2000001ff00 */
[----:B------:R-:W-:Y:S01]  /*8950*/  LEA.HI.X R13, R68, c[0x0][0x174], R69, 0x1, P5 ;  /* 0x00005d00440d7a11 */ /* 0x000fe200028f0c45 */
[----:B0-----:R-:W-:Y:S01]  /*8960*/  CS2R R8, SRZ ;  /* 0x0000000000087805 */ /* 0x001fe2000001ff00 */
[----:B------:R-:W-:Y:S01]  /*8970*/  LEA R64, P5, R6, UR4, 0x2 ;  /* 0x0000000406407c11 */ /* 0x000fe2000f8a10ff */
[----:B------:R-:W-:-:S03]  /*8980*/  CS2R R10, SRZ ;  /* 0x00000000000a7805 */ /* 0x000fc6000001ff00 */
[----:B------:R-:W-:Y:S02]  /*8990*/  LEA.HI.X R65, R6, UR5, R7, 0x2, P5 ;  /* 0x0000000506417c11 */ /* 0x000fe4000a8f1407 */
[----:B------:R-:W-:Y:S01]  /*89a0*/  ISETP.GE.U32.AND P5, PT, R155, 0xc00, PT ;  /* 0x00000c009b00780c */ /* 0x000fe20003fa6070 */
[----:B------:R-:W-:-:S03]  /*89b0*/  CS2R R6, SRZ ;  /* 0x0000000000067805 */ /* 0x000fc6000001ff00 */
[----:B------:R-:W-:Y:S02]  /*89c0*/  ISETP.GE.U32.AND.EX P5, PT, R137, RZ, PT, P5 ;  /* 0x000000ff8900720c */ /* 0x000fe40003fa6150 */
[----:B------:R-:W-:Y:S01]  /*89d0*/  LOP3.LUT R56, R56, 0x3404, R171, 0xfe, !PT ;  /* 0x0000340438387812 */ /* 0x000fe200078efeab */
[----:B------:R-:W-:Y:S01]  /*89e0*/  CS2R R44, SRZ ;  /* 0x00000000002c7805 */ /* 0x000fe2000001ff00 */
[----:B------:R-:W-:-:S03]  /*89f0*/  CS2R R46, SRZ ;  /* 0x00000000002e7805 */ /* 0x000fc6000001ff00 */
[----:B------:R-:W-:-:S06]  /*8a00*/  IMAD.WIDE.U32 R56, R56, R57, c[0x0][0x168] ;  /* 0x00005a0038387625 */ /* 0x000fcc00078e0039 */
[----:B------:R0:W3:Y:S01]  /*8a10*/  @!P5 LDG.E.EL.128 R4, [R12.64+0x800] ;  /* 0x000800120c04d981 */ /* 0x0000e2000c2e1d00 */
[----:B------:R-:W-:-:S03]  /*8a20*/  CS2R R48, SRZ ;  /* 0x0000000000307805 */ /* 0x000fc6000001ff00 */
[----:B------:R0:W3:Y:S01]  /*8a30*/  @!P5 LDG.E.EL.128 R8, [R12.64+-0x1000] ;  /* 0xfff000120c08d981 */ /* 0x0000e2000c2e1d00 */
[----:B------:R-:W-:-:S03]  /*8a40*/  CS2R R50, SRZ ;  /* 0x0000000000327805 */ /* 0x000fc6000001ff00 */
[----:B------:R1:W3:Y:S04]  /*8a50*/  @!P5 LDG.E.EL.128 R44, [R56.64] ;  /* 0x00000012382cd981 */ /* 0x0002e8000c2e1d00 */
[----:B------:R2:W3:Y:S01]  /*8a60*/  @!P5 LDG.E.EL.128 R48, [R64.64+0x1010] ;  /* 0x001010124030d981 */ /* 0x0004e2000c2e1d00 */
[----:B------:R-:W-:Y:S01]  /*8a70*/  IADD3 R59, R17, 0xc00, RZ ;  /* 0x00000c00113b7810 */ /* 0x000fe20007ffe0ff */
[----:B0-----:R-:W-:Y:S01]  /*8a80*/  CS2R R12, SRZ ;  /* 0x00000000000c7805 */ /* 0x001fe2000001ff00 */
[----:B------:R-:W-:Y:S01]  /*8a90*/  IADD3 R67, R19, 0xc00, RZ ;  /* 0x00000c0013437810 */ /* 0x000fe20007ffe0ff */
[----:B------:R-:W-:Y:S01]  /*8aa0*/  CS2R R14, SRZ ;  /* 0x00000000000e7805 */ /* 0x000fe2000001ff00 */
[----:B------:R-:W-:Y:S01]  /*8ab0*/  CS2R R16, SRZ ;  /* 0x0000000000107805 */ /* 0x000fe2000001ff00 */
[----:B------:R-:W-:Y:S01]  /*8ac0*/  CS2R R18, SRZ ;  /* 0x0000000000127805 */ /* 0x000fe2000001ff00 */
[----:B-1----:R-:W-:-:S04]  /*8ad0*/  IMAD.WIDE R56, R59, R136, c[0x0][0x1a0] ;  /* 0x000068003b387625 */ /* 0x002fc800078e0288 */
[----:B------:R-:W-:Y:S01]  /*8ae0*/  IMAD.WIDE R58, R67, R136, c[0x0][0x1a0] ;  /* 0x00006800433a7625 */ /* 0x000fe200078e0288 */
[----:B------:R0:W3:Y:S04]  /*8af0*/  @P4 LDG.E.EF.128 R12, [R56.64] ;  /* 0x00000012380c4981 */ /* 0x0000e8000c0e1d00 */
[----:B------:R1:W3:Y:S01]  /*8b00*/  @P4 LDG.E.EF.128 R16, [R58.64] ;  /* 0x000000123a104981 */ /* 0x0002e2000c0e1d00 */
[----:B------:R-:W-:-:S04]  /*8b10*/  LEA R66, P4, R68, c[0x0][0x168], 0x2 ;  /* 0x00005a0044427a11 */ /* 0x000fc800078810ff */
[----:B------:R-:W-:Y:S01]  /*8b20*/  LEA.HI.X R67, R68, c[0x0][0x16c], R69, 0x2, P4 ;  /* 0x00005b0044437a11 */ /* 0x000fe200020f1445 */
[----:B0-----:R-:W-:Y:S01]  /*8b30*/  CS2R R56, SRZ ;  /* 0x0000000000387805 */ /* 0x001fe2000001ff00 */
[----:B-1----:R-:W-:-:S06]  /*8b40*/  CS2R R58, SRZ ;  /* 0x00000000003a7805 */ /* 0x002fcc000001ff00 */
[----:B------:R0:W3:Y:S01]  /*8b50*/  @!P5 LDG.E.EL.128 R56, [R64.64+0x1000] ;  /* 0x001000124038d981 */ /* 0x0000e2000c2e1d00 */
[C---:B--2---:R-:W-:Y:S01]  /*8b60*/  PRMT R68, R52.reuse, 0x7632, R68 ;  /* 0x0000763234447816 */ /* 0x044fe20000000044 */
[----:B------:R-:W-:Y:S01]  /*8b70*/  IMAD.U32 R74, R52, 0x10000, RZ ;  /* 0x00010000344a7824 */ /* 0x000fe200078e00ff */
[C---:B------:R-:W-:Y:S01]  /*8b80*/  PRMT R69, R53.reuse, 0x7632, R69 ;  /* 0x0000763235457816 */ /* 0x040fe20000000045 */
[----:B------:R-:W-:Y:S01]  /*8b90*/  IMAD.U32 R78, R53, 0x10000, RZ ;  /* 0x00010000354e7824 */ /* 0x000fe200078e00ff */
[C---:B------:R-:W-:Y:S01]  /*8ba0*/  PRMT R70, R54.reuse, 0x7632, R70 ;  /* 0x0000763236467816 */ /* 0x040fe20000000046 */
[----:B------:R-:W-:Y:S01]  /*8bb0*/  IMAD.U32 R82, R54, 0x10000, RZ ;  /* 0x0001000036527824 */ /* 0x000fe200078e00ff */
[C---:B------:R-:W-:Y:S01]  /*8bc0*/  PRMT R71, R55.reuse, 0x7632, R71 ;  /* 0x0000763237477816 */ /* 0x040fe20000000047 */
[----:B------:R-:W-:Y:S01]  /*8bd0*/  IMAD.U32 R158, R55, 0x10000, RZ ;  /* 0x00010000379e7824 */ /* 0x000fe200078e00ff */
[----:B------:R-:W-:Y:S01]  /*8be0*/  CS2R R52, SRZ ;  /* 0x0000000000347805 */ /* 0x000fe2000001ff00 */
[----:B------:R-:W-:Y:S01]  /*8bf0*/  CS2R R54, SRZ ;  /* 0x0000000000367805 */ /* 0x000fe2000001ff00 */
[C---:B-----5:R-:W-:Y:S01]  /*8c00*/  PRMT R72, R60.reuse, 0x7632, R72 ;  /* 0x000076323c487816 */ /* 0x060fe20000000048 */
[----:B------:R-:W-:Y:S01]  /*8c10*/  IMAD.U32 R160, R60, 0x10000, RZ ;  /* 0x000100003ca07824 */ /* 0x000fe200078e00ff */
[C---:B------:R-:W-:Y:S01]  /*8c20*/  PRMT R60, R61.reuse, 0x7632, R60 ;  /* 0x000076323d3c7816 */ /* 0x040fe2000000003c */
[----:B------:R-:W-:Y:S01]  /*8c30*/  IMAD.U32 R164, R61, 0x10000, RZ ;  /* 0x000100003da47824 */ /* 0x000fe200078e00ff */
[C---:B------:R-:W-:Y:S01]  /*8c40*/  PRMT R61, R62.reuse, 0x7632, R61 ;  /* 0x000076323e3d7816 */ /* 0x040fe2000000003d */
[----:B------:R1:W2:Y:S01]  /*8c50*/  @!P5 LDG.E.EL.128 R52, [R66.64+0x1000] ;  /* 0x001000124234d981 */ /* 0x0002a2000c2e1d00 */
[----:B------:R-:W-:Y:S01]  /*8c60*/  IMAD.U32 R168, R62, 0x10000, RZ ;  /* 0x000100003ea87824 */ /* 0x000fe200078e00ff */
[----:B------:R-:W-:Y:S01]  /*8c70*/  PRMT R62, R63, 0x7632, R62 ;  /* 0x000076323f3e7816 */ /* 0x000fe2000000003e */
[----:B------:R-:W-:-:S02]  /*8c80*/  IMAD.U32 R80, R69, 0x10000, RZ ;  /* 0x0001000045507824 */ /* 0x000fc400078e00ff */
[----:B------:R-:W-:Y:S01]  /*8c90*/  IMAD.U32 R156, R70, 0x10000, RZ ;  /* 0x00010000469c7824 */ /* 0x000fe200078e00ff */
[C---:B------:R-:W-:Y:S01]  /*8ca0*/  FADD R70, -R149.reuse, R82 ;  /* 0x0000005295467221 */ /* 0x040fe20000000100 */
[----:B------:R-:W-:Y:S01]  /*8cb0*/  IMAD.U32 R76, R68, 0x10000, RZ ;  /* 0x00010000444c7824 */ /* 0x000fe200078e00ff */
[----:B------:R-:W-:Y:S01]  /*8cc0*/  FADD R68, -R149, R74 ;  /* 0x0000004a95447221 */ /* 0x000fe20000000100 */
[----:B------:R-:W-:Y:S01]  /*8cd0*/  IMAD.U32 R162, R71, 0x10000, RZ ;  /* 0x0001000047a27824 */ /* 0x000fe200078e00ff */
[----:B------:R-:W-:Y:S01]  /*8ce0*/  FADD R82, -R149, R158 ;  /* 0x0000009e95527221 */ /* 0x000fe20000000100 */
[----:B------:R-:W-:Y:S01]  /*8cf0*/  IMAD.U32 R174, R63, 0x10000, RZ ;  /* 0x000100003fae7824 */ /* 0x000fe200078e00ff */
[C---:B------:R-:W-:Y:S01]  /*8d00*/  FADD R74, -R149.reuse, R78 ;  /* 0x0000004e954a7221 */ /* 0x040fe20000000100 */
[----:B------:R-:W-:Y:S01]  /*8d10*/  IMAD.U32 R158, R72, 0x10000, RZ ;  /* 0x00010000489e7824 */ /* 0x000fe200078e00ff */
[C---:B------:R-:W-:Y:S01]  /*8d20*/  FADD R72, -R149.reuse, R160 ;  /* 0x000000a095487221 */ /* 0x040fe20000000100 */
[----:B------:R-:W-:Y:S01]  /*8d30*/  IMAD.U32 R60, R60, 0x10000, RZ ;  /* 0x000100003c3c7824 */ /* 0x000fe200078e00ff */
[----:B------:R-:W-:Y:S01]  /*8d40*/  FADD R78, -R149, R80 ;  /* 0x00000050954e7221 */ /* 0x000fe20000000100 */
[----:B0-----:R-:W-:-:S02]  /*8d50*/  IMAD.U32 R64, R61, 0x10000, RZ ;  /* 0x000100003d407824 */ /* 0x001fc400078e00ff */
[----:B------:R-:W-:Y:S01]  /*8d60*/  IMAD.U32 R62, R62, 0x10000, RZ ;  /* 0x000100003e3e7824 */ /* 0x000fe200078e00ff */
[C---:B------:R-:W-:Y:S01]  /*8d70*/  FADD R160, -R149.reuse, R164 ;  /* 0x000000a495a07221 */ /* 0x040fe20000000100 */
        /* <DEDUP_REMOVED lines=8> */
[----:B------:R-:W-:Y:S01]  /*8e00*/  FADD R176, -R149, R62 ;  /* 0x0000003e95b07221 */ /* 0x000fe20000000100 */
[C---:B------:R-:W-:Y:S01]  /*8e10*/  FMUL R60, R151.reuse, R68 ;  /* 0x00000044973c7220 */ /* 0x040fe20000400000 */
[C---:B------:R-:W-:Y:S01]  /*8e20*/  FMUL R62, R151.reuse, R74 ;  /* 0x0000004a973e7220 */ /* 0x040fe20000400000 */
[C---:B------:R-:W-:Y:S01]  /*8e30*/  FMUL R64, R151.reuse, R70 ;  /* 0x0000004697407220 */ /* 0x040fe20000400000 */
[C---:B------:R-:W-:Y:S01]  /*8e40*/  FMUL R68, R151.reuse, R72 ;  /* 0x0000004897447220 */ /* 0x040fe20000400000 */
[C---:B-1----:R-:W-:Y:S01]  /*8e50*/  FMUL R66, R151.reuse, R82 ;  /* 0x0000005297427220 */ /* 0x042fe20000400000 */
        /* <DEDUP_REMOVED lines=11> */
[----:B------:R-:W-:Y:S01]  /*8f10*/  FMUL R75, R151, R176 ;  /* 0x000000b0974b7220 */ /* 0x000fe20000400000 */
[----:B------:R0:W-:Y:S04]  /*8f20*/  STS.128 [R167], R60 ;  /* 0x0000003ca7007388 */ /* 0x0001e80000000c00 */
[----:B------:R3:W-:Y:S04]  /*8f30*/  STS.128 [R167+0x10], R64 ;  /* 0x00001040a7007388 */ /* 0x0007e80000000c00 */
[----:B------:R-:W-:Y:S04]  /*8f40*/  STS.128 [R167+0x20], R68 ;  /* 0x00002044a7007388 */ /* 0x000fe80000000c00 */
[----:B------:R-:W-:Y:S04]  /*8f50*/  STS.128 [R167+0x30], R72 ;  /* 0x00003048a7007388 */ /* 0x000fe80000000c00 */
[----:B------:R-:W-:Y:S01]  /*8f60*/  BAR.SYNC.DEFER_BLOCKING 0x0 ;  /* 0x0000000000007b1d */ /* 0x000fe20000010000 */
[----:B----4-:R-:W-:-:S05]  /*8f70*/  PRMT R156, R21, 0x7632, R156 ;  /* 0x00007632159c7816 */ /* 0x010fca000000009c */
[----:B------:R-:W1:Y:S04]  /*8f80*/  LDS.128 R76, [R166] ;  /* 0x00000000a64c7984 */ /* 0x000e680000000c00 */
[----:B------:R-:W4:Y:S01]  /*8f90*/  LDS.128 R80, [R166+0x10] ;  /* 0x00001000a6507984 */ /* 0x000f220000000c00 */
[----:B------:R-:W-:Y:S01]  /*8fa0*/  PRMT R157, R25, 0x7632, R157 ;  /* 0x00007632199d7816 */ /* 0x000fe2000000009d */
[----:B------:R-:W-:-:S04]  /*8fb0*/  IMAD.U32 R156, R156, 0x10000, RZ ;  /* 0x000100009c9c7824 */ /* 0x000fc800078e00ff */
[----:B------:R-:W-:Y:S01]  /*8fc0*/  IMAD.U32 R158, R157, 0x10000, RZ ;  /* 0x000100009d9e7824 */ /* 0x000fe200078e00ff */
[----:B------:R-:W-:Y:S01]  /*8fd0*/  FADD R31, R31, R156 ;  /* 0x0000009c1f1f7221 */ /* 0x000fe20000000000 */
[----:B0-----:R-:W-:Y:S02]  /*8fe0*/  IMAD.U32 R61, R23, 0x10000, RZ ;  /* 0x00010000173d7824 */ /* 0x001fe400078e00ff */
[----:B---3--:R-:W-:Y:S01]  /*8ff0*/  FADD R66, R35, R158 ;  /* 0x0000009e23427221 */ /* 0x008fe20000000000 */
[----:B------:R-:W-:Y:S01]  /*9000*/  FADD R64, R31, 1 ;  /* 0x3f8000001f407421 */ /* 0x000fe20000000000 */
[C---:B------:R-:W-:Y:S01]  /*9010*/  IMAD.U32 R31, R22.reuse, 0x10000, RZ ;  /* 0x00010000161f7824 */ /* 0x040fe200078e00ff */
[----:B------:R-:W-:Y:S01]  /*9020*/  PRMT R23, R22, 0x7632, R23 ;  /* 0x0000763216177816 */ /* 0x000fe20000000017 */
[----:B------:R-:W-:Y:S02]  /*9030*/  IMAD.U32 R35, R26, 0x10000, RZ ;  /* 0x000100001a237824 */ /* 0x000fe400078e00ff */
[----:B------:R-:W-:-:S02]  /*9040*/  FADD R31, R36, R31 ;  /* 0x0000001f241f7221 */ /* 0x000fc40000000000 */
[----:B------:R-:W-:Y:S01]  /*9050*/  IMAD.U32 R22, R23, 0x10000, RZ ;  /* 0x0001000017167824 */ /* 0x000fe200078e00ff */
[----:B------:R-:W-:Y:S01]  /*9060*/  FADD R35, R40, R35 ;  /* 0x0000002328237221 */ /* 0x000fe20000000000 */
[----:B------:R-:W-:Y:S01]  /*9070*/  FADD R31, R31, 1 ;  /* 0x3f8000001f1f7421 */ /* 0x000fe20000000000 */
[----:B------:R-:W-:Y:S01]  /*9080*/  PRMT R23, R26, 0x7632, R23 ;  /* 0x000076321a177816 */ /* 0x000fe20000000017 */
[----:B------:R-:W-:Y:S01]  /*9090*/  FADD R22, R37, R22 ;  /* 0x0000001625167221 */ /* 0x000fe20000000000 */
[----:B------:R-:W-:Y:S02]  /*90a0*/  FADD R38, R38, R61 ;  /* 0x0000003d26267221 */ /* 0x000fe40000000000 */
[----:B------:R-:W0:Y:S01]  /*90b0*/  LDS.128 R60, [R166+0x1010] ;  /* 0x00101000a63c7984 */ /* 0x000e220000000c00 */
[----:B-1----:R-:W-:-:S05]  /*90c0*/  FFMA R79, R79, R64, R66 ;  /* 0x000000404f4f7223 */ /* 0x002fca0000000042 */
[----:B------:R-:W-:Y:S01]  /*90d0*/  FSETP.GEU.AND P4, PT, R138, R79, PT ;  /* 0x0000004f8a00720b */ /* 0x000fe20003f8e000 */
[----:B----4-:R-:W-:-:S03]  /*90e0*/  FFMA R80, R80, R31, R35 ;  /* 0x0000001f50507223 */ /* 0x010fc60000000023 */
[C---:B------:R-:W-:Y:S02]  /*90f0*/  FSEL R37, R138.reuse, R79, !P4 ;  /* 0x0000004f8a257208 */ /* 0x040fe40006000000 */
[C---:B------:R-:W-:Y:S01]  /*9100*/  FSETP.NAN.AND P4, PT, R138.reuse, R138, PT ;  /* 0x0000008a8a00720b */ /* 0x040fe20003f88000 */
[----:B------:R-:W-:Y:S01]  /*9110*/  IMAD.U32 R26, R23, 0x10000, RZ ;  /* 0x00010000171a7824 */ /* 0x000fe200078e00ff */
[C---:B------:R-:W-:Y:S02]  /*9120*/  PRMT R36, R27.reuse, 0x7632, R36 ;  /* 0x000076321b247816 */ /* 0x040fe40000000024 */
[----:B------:R-:W-:Y:S01]  /*9130*/  @!P0 FSEL R138, R138, R37, P4 ;  /* 0x000000258a8a8208 */ /* 0x000fe20002000000 */
[----:B------:R-:W-:Y:S01]  /*9140*/  IMAD.U32 R37, R27, 0x10000, RZ ;  /* 0x000100001b257824 */ /* 0x000fe200078e00ff */
[----:B------:R-:W-:Y:S01]  /*9150*/  FSETP.GEU.AND P4, PT, R139, R80, PT ;  /* 0x000000508b00720b */ /* 0x000fe20003f8e000 */
[----:B------:R-:W-:Y:S01]  /*9160*/  FADD R26, R41, R26 ;  /* 0x0000001a291a7221 */ /* 0x000fe20000000000 */
[----:B------:R-:W-:-:S02]  /*9170*/  FADD R27, R22, 1 ;  /* 0x3f800000161b7421 */ /* 0x000fc40000000000 */
[C---:B------:R-:W-:Y:S02]  /*9180*/  FSEL R40, R139.reuse, R80, !P4 ;  /* 0x000000508b287208 */ /* 0x040fe40006000000 */
[----:B------:R-:W-:Y:S01]  /*9190*/  FSETP.NAN.AND P4, PT, R139, R139, PT ;  /* 0x0000008b8b00720b */ /* 0x000fe20003f88000 */
[----:B------:R-:W-:Y:S01]  /*91a0*/  FFMA R81, R81, R27, R26 ;  /* 0x0000001b51517223 */ /* 0x000fe2000000001a */
[----:B------:R-:W-:Y:S02]  /*91b0*/  PRMT R23, R23, 0x7632, R23 ;  /* 0x0000763217177816 */ /* 0x000fe40000000017 */
[----:B------:R-:W-:Y:S01]  /*91c0*/  @!P0 FSEL R139, R139, R40, P4 ;  /* 0x000000288b8b8208 */ /* 0x000fe20002000000 */
[----:B------:R-:W-:Y:S01]  /*91d0*/  FADD R37, R42, R37 ;  /* 0x000000252a257221 */ /* 0x000fe20000000000 */
[----:B------:R-:W-:Y:S01]  /*91e0*/  FSETP.GEU.AND P4, PT, R140, R81, PT ;  /* 0x000000518c00720b */ /* 0x000fe20003f8e000 */
[----:B------:R-:W-:Y:S01]  /*91f0*/  FADD R38, R38, 1 ;  /* 0x3f80000026267421 */ /* 0x000fe20000000000 */
[----:B------:R-:W-:-:S02]  /*9200*/  IMAD.U32 R22, R23, 0x10000, RZ ;  /* 0x0001000017167824 */ /* 0x000fc400078e00ff */
[----:B------:R-:W-:Y:S01]  /*9210*/  FSEL R23, R140, R81, !P4 ;  /* 0x000000518c177208 */ /* 0x000fe20006000000 */
[----:B------:R-:W-:Y:S01]  /*9220*/  FFMA R82, R82, R38, R37 ;  /* 0x0000002652527223 */ /* 0x000fe20000000025 */
[----:B------:R-:W-:Y:S01]  /*9230*/  FSETP.NAN.AND P4, PT, R140, R140, PT ;  /* 0x0000008c8c00720b */ /* 0x000fe20003f88000 */
[----:B------:R-:W-:Y:S01]  /*9240*/  IMAD.U32 R36, R36, 0x10000, RZ ;  /* 0x0001000024247824 */ /* 0x000fe200078e00ff */
[--C-:B------:R-:W-:Y:S01]  /*9250*/  FADD R39, R39, R22.reuse ;  /* 0x0000001627277221 */ /* 0x100fe20000000000 */
[----:B------:R-:W-:Y:S02]  /*9260*/  PRMT R22, R7, 0x7632, R22 ;  /* 0x0000763207167816 */ /* 0x000fe40000000016 */
[----:B------:R-:W-:Y:S01]  /*9270*/  @!P0 FSEL R140, R140, R23, P4 ;  /* 0x000000178c8c8208 */ /* 0x000fe20002000000 */
[----:B------:R-:W-:Y:S01]  /*9280*/  FADD R36, R43, R36 ;  /* 0x000000242b247221 */ /* 0x000fe20000000000 */
[-C--:B------:R-:W-:Y:S01]  /*9290*/  FSETP.GEU.AND P4, PT, R141, R82.reuse, PT ;  /* 0x000000528d00720b */ /* 0x080fe20003f8e000 */
[----:B------:R-:W-:Y:S01]  /*92a0*/  FADD R39, R39, 1 ;  /* 0x3f80000027277421 */ /* 0x000fe20000000000 */
[----:B------:R-:W-:Y:S01]  /*92b0*/  PRMT R23, R11, 0x7632, R23 ;  /* 0x000076320b177816 */ /* 0x000fe20000000017 */
[----:B------:R-:W-:Y:S01]  /*92c0*/  IMAD.U32 R22, R22, 0x10000, RZ ;  /* 0x0001000016167824 */ /* 0x000fe200078e00ff */
[----:B------:R-:W-:Y:S01]  /*92d0*/  FSEL R42, R141, R82, !P4 ;  /* 0x000000528d2a7208 */ /* 0x000fe20006000000 */
[----:B------:R-:W-:Y:S01]  /*92e0*/  FFMA R83, R83, R39, R36 ;  /* 0x0000002753537223 */ /* 0x000fe20000000024 */
[----:B------:R-:W-:Y:S01]  /*92f0*/  FSETP.NAN.AND P4, PT, R141, R141, PT ;  /* 0x0000008d8d00720b */ /* 0x000fe20003f88000 */
[----:B------:R-:W-:Y:S01]  /*9300*/  IMAD.U32 R40, R23, 0x10000, RZ ;  /* 0x0001000017287824 */ /* 0x000fe200078e00ff */
[----:B------:R-:W-:-:S02]  /*9310*/  FADD R22, R22, R47 ;  /* 0x0000002f16167221 */ /* 0x000fc40000000000 */
[----:B------:R-:W-:Y:S01]  /*9320*/  @!P0 FSEL R141, R141, R42, P4 ;  /* 0x0000002a8d8d8208 */ /* 0x000fe20002000000 */
[----:B------:R-:W-:Y:S01]  /*9330*/  FADD R40, R40, R51 ;  /* 0x0000003328287221 */ /* 0x000fe20000000000 */
[----:B------:R-:W-:Y:S01]  /*9340*/  FSETP.GEU.AND P4, PT, R142, R83, PT ;  /* 0x000000538e00720b */ /* 0x000fe20003f8e000 */
[----:B------:R-:W-:-:S03]  /*9350*/  FADD R41, R22, 1 ;  /* 0x3f80000016297421 */ /* 0x000fc60000000000 */
[C---:B------:R-:W-:Y:S01]  /*9360*/  FSEL R23, R142.reuse, R83, !P4 ;  /* 0x000000538e177208 */ /* 0x040fe20006000000 */
[----:B0-----:R-:W-:Y:S01]  /*9370*/  FFMA R63, R63, R41, R40 ;  /* 0x000000293f3f7223 */ /* 0x001fe20000000028 */
[----:B------:R-:W-:-:S04]  /*9380*/  FSETP.NAN.AND P4, PT, R142, R142, PT ;  /* 0x0000008e8e00720b */ /* 0x000fc80003f88000 */
[----:B------:R-:W-:Y:S02]  /*9390*/  @!P0 FSEL R142, R142, R23, P4 ;  /* 0x000000178e8e8208 */ /* 0x000fe40002000000 */
[----:B------:R-:W-:-:S04]  /*93a0*/  FSETP.GEU.AND P4, PT, R130, R63, PT ;  /* 0x0000003f8200720b */ /* 0x000fc80003f8e000 */
[----:B------:R-:W-:Y:S02]  /*93b0*/  FSEL R43, R130, R63, !P4 ;  /* 0x0000003f822b7208 */ /* 0x000fe40006000000 */
[----:B------:R-:W-:-:S04]  /*93c0*/  FSETP.GT.AND P4, PT, R148, R83, PT ;  /* 0x000000539400720b */ /* 0x000fc80003f84000 */
[C---:B------:R-:W-:Y:S02]  /*93d0*/  FSEL R23, R148.reuse, R83, P4 ;  /* 0x0000005394177208 */ /* 0x040fe40002000000 */
[----:B------:R-:W-:-:S04]  /*93e0*/  FSETP.NAN.AND P4, PT, R148, R148, PT ;  /* 0x000000949400720b */ /* 0x000fc80003f88000 */
[----:B------:R-:W-:Y:S02]  /*93f0*/  @!P0 FSEL R148, R148, R23, P4 ;  /* 0x0000001794948208 */ /* 0x000fe40002000000 */
        /* <DEDUP_REMOVED lines=8> */
[----:B------:R-:W-:Y:S01]  /*9480*/  FSETP.GT.AND P4, PT, R145, R80, PT ;  /* 0x000000509100720b */ /* 0x000fe20003f84000 */
[----:B------:R-:W-:-:S03]  /*9490*/  IMAD.U32 R21, R21, 0x10000, RZ ;  /* 0x0001000015157824 */ /* 0x000fc600078e00ff */
[C---:B------:R-:W-:Y:S02]  /*94a0*/  FSEL R22, R145.reuse, R80, P4 ;  /* 0x0000005091167208 */ /* 0x040fe40002000000 */
[----:B------:R-:W-:Y:S01]  /*94b0*/  FSETP.NAN.AND P4, PT, R145, R145, PT ;  /* 0x000000919100720b */ /* 0x000fe20003f88000 */
[--C-:B------:R-:W-:Y:S01]  /*94c0*/  FADD R30, R30, R21.reuse ;  /* 0x000000151e1e7221 */ /* 0x100fe20000000000 */
[----:B------:R-:W-:Y:S01]  /*94d0*/  IMAD.U32 R25, R25, 0x10000, RZ ;  /* 0x0001000019197824 */ /* 0x000fe200078e00ff */
[----:B------:R-:W-:Y:S02]  /*94e0*/  PRMT R21, R20, 0x7632, R21 ;  /* 0x0000763214157816 */ /* 0x000fe40000000015 */
[----:B------:R-:W-:Y:S01]  /*94f0*/  @!P0 FSEL R145, R145, R22, P4 ;  /* 0x0000001691918208 */ /* 0x000fe20002000000 */
[----:B------:R-:W-:Y:S01]  /*9500*/  FADD R25, R34, R25 ;  /* 0x0000001922197221 */ /* 0x000fe20000000000 */
[-C--:B------:R-:W-:Y:S01]  /*9510*/  FSETP.GT.AND P4, PT, R144, R79.reuse, PT ;  /* 0x0000004f9000720b */ /* 0x080fe20003f84000 */
[----:B------:R-:W-:Y:S01]  /*9520*/  FADD R30, R30, 1 ;  /* 0x3f8000001e1e7421 */ /* 0x000fe20000000000 */
[----:B------:R-:W-:Y:S01]  /*9530*/  IMAD.U32 R23, R20, 0x10000, RZ ;  /* 0x0001000014177824 */ /* 0x000fe200078e00ff */
[----:B------:R-:W-:Y:S01]  /*9540*/  PRMT R22, R24, 0x7632, R22 ;  /* 0x0000763218167816 */ /* 0x000fe20000000016 */
[----:B------:R-:W-:Y:S01]  /*9550*/  IMAD.U32 R20, R21, 0x10000, RZ ;  /* 0x0001000015147824 */ /* 0x000fe200078e00ff */
[----:B------:R-:W-:Y:S01]  /*9560*/  FSEL R21, R144, R79, P4 ;  /* 0x0000004f90157208 */ /* 0x000fe20002000000 */
[----:B------:R-:W-:Y:S01]  /*9570*/  FFMA R78, R78, R30, R25 ;  /* 0x0000001e4e4e7223 */ /* 0x000fe20000000019 */
[----:B------:R-:W-:Y:S01]  /*9580*/  FSETP.NAN.AND P4, PT, R144, R144, PT ;  /* 0x000000909000720b */ /* 0x000fe20003f88000 */
[----:B------:R-:W-:Y:S01]  /*9590*/  IMAD.U32 R22, R22, 0x10000, RZ ;  /* 0x0001000016167824 */ /* 0x000fe200078e00ff */
[----:B------:R-:W-:Y:S01]  /*95a0*/  FADD R29, R29, R20 ;  /* 0x000000141d1d7221 */ /* 0x000fe20000000000 */
[----:B------:R-:W-:Y:S01]  /*95b0*/  FADD R23, R28, R23 ;  /* 0x000000171c177221 */ /* 0x000fe20000000000 */
[----:B------:R-:W-:Y:S01]  /*95c0*/  @!P0 FSEL R144, R144, R21, P4 ;  /* 0x0000001590908208 */ /* 0x000fe20002000000 */
[----:B------:R-:W-:Y:S01]  /*95d0*/  FADD R28, R33, R22 ;  /* 0x00000016211c7221 */ /* 0x000fe20000000000 */
[----:B------:R-:W-:Y:S01]  /*95e0*/  FSETP.GT.AND P4, PT, R143, R78, PT ;  /* 0x0000004e8f00720b */ /* 0x000fe20003f84000 */
[----:B------:R-:W-:-:S03]  /*95f0*/  FADD R29, R29, 1 ;  /* 0x3f8000001d1d7421 */ /* 0x000fc60000000000 */
[----:B------:R-:W-:Y:S01]  /*9600*/  FSEL R20, R143, R78, P4 ;  /* 0x0000004e8f147208 */ /* 0x000fe20002000000 */
[----:B------:R-:W-:Y:S01]  /*9610*/  FFMA R77, R29, R77, R28 ;  /* 0x0000004d1d4d7223 */ /* 0x000fe2000000001c */
[----:B------:R-:W-:Y:S01]  /*9620*/  FSETP.NAN.AND P4, PT, R143, R143, PT ;  /* 0x0000008f8f00720b */ /* 0x000fe20003f88000 */
[----:B------:R-:W-:Y:S01]  /*9630*/  IMAD.U32 R33, R24, 0x10000, RZ ;  /* 0x0001000018217824 */ /* 0x000fe200078e00ff */
[----:B------:R-:W-:Y:S02]  /*9640*/  FADD R24, R23, 1 ;  /* 0x3f80000017187421 */ /* 0x000fe40000000000 */
[----:B------:R-:W-:Y:S01]  /*9650*/  @!P0 FSEL R143, R143, R20, P4 ;  /* 0x000000148f8f8208 */ /* 0x000fe20002000000 */
[----:B------:R-:W-:Y:S01]  /*9660*/  FADD R33, R32, R33 ;  /* 0x0000002120217221 */ /* 0x000fe20000000000 */
[----:B------:R-:W-:-:S03]  /*9670*/  FSETP.GT.AND P4, PT, R134, R77, PT ;  /* 0x0000004d8600720b */ /* 0x000fc60003f84000 */
[----:B------:R-:W-:Y:S01]  /*9680*/  FFMA R76, R24, R76, R33 ;  /* 0x0000004c184c7223 */ /* 0x000fe20000000021 */
[C---:B------:R-:W-:Y:S02]  /*9690*/  FSEL R21, R134.reuse, R77, P4 ;  /* 0x0000004d86157208 */ /* 0x040fe40002000000 */
[----:B------:R-:W-:-:S04]  /*96a0*/  FSETP.NAN.AND P4, PT, R134, R134, PT ;  /* 0x000000868600720b */ /* 0x000fc80003f88000 */
[----:B------:R-:W-:Y:S02]  /*96b0*/  @!P0 FSEL R134, R134, R21, P4 ;  /* 0x0000001586868208 */ /* 0x000fe40002000000 */
[----:B------:R-:W-:-:S04]  /*96c0*/  FSETP.GT.AND P4, PT, R133, R76, PT ;  /* 0x0000004c8500720b */ /* 0x000fc80003f84000 */
[C---:B------:R-:W-:Y:S02]  /*96d0*/  FSEL R20, R133.reuse, R76, P4 ;  /* 0x0000004c85147208 */ /* 0x040fe40002000000 */
[----:B------:R-:W-:-:S04]  /*96e0*/  FSETP.NAN.AND P4, PT, R133, R133, PT ;  /* 0x000000858500720b */ /* 0x000fc80003f88000 */
[----:B------:R-:W-:Y:S02]  /*96f0*/  @!P0 FSEL R133, R133, R20, P4 ;  /* 0x0000001485858208 */ /* 0x000fe40002000000 */
[----:B------:R-:W-:-:S04]  /*9700*/  FSETP.GEU.AND P4, PT, R132, R76, PT ;  /* 0x0000004c8400720b */ /* 0x000fc80003f8e000 */
[C---:B------:R-:W-:Y:S02]  /*9710*/  FSEL R21, R132.reuse, R76, !P4 ;  /* 0x0000004c84157208 */ /* 0x040fe40006000000 */
[----:B------:R-:W-:-:S04]  /*9720*/  FSETP.NAN.AND P4, PT, R132, R132, PT ;  /* 0x000000848400720b */ /* 0x000fc80003f88000 */
[----:B------:R-:W-:Y:S02]  /*9730*/  @!P0 FSEL R132, R132, R21, P4 ;  /* 0x0000001584848208 */ /* 0x000fe40002000000 */
[----:B------:R-:W-:Y:S01]  /*9740*/  FSETP.GEU.AND P4, PT, R131, R77, PT ;  /* 0x0000004d8300720b */ /* 0x000fe20003f8e000 */
[----:B------:R-:W-:-:S03]  /*9750*/  IMAD.U32 R7, R7, 0x10000, RZ ;  /* 0x0001000007077824 */ /* 0x000fc600078e00ff */
[C---:B------:R-:W-:Y:S02]  /*9760*/  FSEL R20, R131.reuse, R77, !P4 ;  /* 0x0000004d83147208 */ /* 0x040fe40006000000 */
[----:B------:R-:W-:Y:S01]  /*9770*/  FSETP.NAN.AND P4, PT, R131, R131, PT ;  /* 0x000000838300720b */ /* 0x000fe20003f88000 */
[----:B------:R-:W-:Y:S01]  /*9780*/  IMAD.U32 R47, R11, 0x10000, RZ ;  /* 0x000100000b2f7824 */ /* 0x000fe200078e00ff */
[----:B------:R-:W-:Y:S02]  /*9790*/  FADD R7, R7, R46 ;  /* 0x0000002e07077221 */ /* 0x000fe40000000000 */
[----:B------:R-:W-:Y:S02]  /*97a0*/  @!P0 FSEL R131, R131, R20, P4 ;  /* 0x0000001483838208 */ /* 0x000fe40002000000 */
[----:B------:R-:W-:Y:S01]  /*97b0*/  ISETP.LT.AND P4, PT, R173, 0x200, !P5 ;  /* 0x00000200ad00780c */ /* 0x000fe20006f81270 */
[----:B------:R-:W-:Y:S01]  /*97c0*/  FADD R47, R47, R50 ;  /* 0x000000322f2f7221 */ /* 0x000fe20000000000 */
[----:B------:R-:W-:Y:S01]  /*97d0*/  FADD R32, R7, 1 ;  /* 0x3f80000007207421 */ /* 0x000fe20000000000 */
[----:B------:R-:W-:-:S03]  /*97e0*/  FSETP.NAN.AND P6, PT, R130, R130, PT ;  /* 0x000000828200720b */ /* 0x000fc60003fc8000 */
[----:B------:R-:W-:Y:S01]  /*97f0*/  FFMA R62, R62, R32, R47 ;  /* 0x000000203e3e7223 */ /* 0x000fe2000000002f */
[----:B------:R-:W-:-:S06]  /*9800*/  PRMT R7, R6, 0x7632, R7 ;  /* 0x0000763206077816 */ /* 0x000fcc0000000007 */
[----:B------:R-:W-:Y:S02]  /*9810*/  @P4 FSEL R130, R130, R43, P6 ;  /* 0x0000002b82824208 */ /* 0x000fe40003000000 */
[----:B------:R-:W-:-:S04]  /*9820*/  FSETP.GEU.AND P6, PT, R129, R62, PT ;  /* 0x0000003e8100720b */ /* 0x000fc80003fce000 */
[C---:B------:R-:W-:Y:S02]  /*9830*/  FSEL R20, R129.reuse, R62, !P6 ;  /* 0x0000003e81147208 */ /* 0x040fe40007000000 */
[C---:B------:R-:W-:Y:S02]  /*9840*/  FSETP.NAN.AND P6, PT, R129.reuse, R129, PT ;  /* 0x000000818100720b */ /* 0x040fe40003fc8000 */
[----:B------:R-:W-:Y:S02]  /*9850*/  PRMT R11, R10, 0x7632, R11 ;  /* 0x000076320a0b7816 */ /* 0x000fe4000000000b */
[----:B------:R-:W-:Y:S01]  /*9860*/  @P4 FSEL R129, R129, R20, P6 ;  /* 0x0000001481814208 */ /* 0x000fe20003000000 */
[----:B------:R-:W-:Y:S02]  /*9870*/  IMAD.U32 R20, R7, 0x10000, RZ ;  /* 0x0001000007147824 */ /* 0x000fe400078e00ff */
[----:B------:R-:W-:Y:S02]  /*9880*/  IMAD.U32 R42, R11, 0x10000, RZ ;  /* 0x000100000b2a7824 */ /* 0x000fe400078e00ff */
[----:B------:R-:W-:-:S02]  /*9890*/  FADD R45, R20, R45 ;  /* 0x0000002d142d7221 */ /* 0x000fc40000000000 */
[----:B------:R-:W-:Y:S01]  /*98a0*/  FADD R42, R42, R49 ;  /* 0x000000312a2a7221 */ /* 0x000fe20000000000 */
[----:B------:R-:W-:Y:S01]  /*98b0*/  IMAD.U32 R51, R10, 0x10000, RZ ;  /* 0x000100000a337824 */ /* 0x000fe200078e00ff */
[----:B------:R-:W-:Y:S01]  /*98c0*/  FADD R45, R45, 1 ;  /* 0x3f8000002d2d7421 */ /* 0x000fe20000000000 */
[----:B------:R-:W0:Y:S03]  /*98d0*/  LDS.128 R20, [R166+0x1000] ;  /* 0x00100000a6147984 */ /* 0x000e260000000c00 */
[----:B------:R-:W-:-:S05]  /*98e0*/  FFMA R61, R61, R45, R42 ;  /* 0x0000002d3d3d7223 */ /* 0x000fca000000002a */
[----:B------:R-:W-:-:S04]  /*98f0*/  FSETP.GEU.AND P6, PT, R128, R61, PT ;  /* 0x0000003d8000720b */ /* 0x000fc80003fce000 */
[C---:B------:R-:W-:Y:S02]  /*9900*/  FSEL R7, R128.reuse, R61, !P6 ;  /* 0x0000003d80077208 */ /* 0x040fe40007000000 */
[----:B------:R-:W-:-:S04]  /*9910*/  FSETP.NAN.AND P6, PT, R128, R128, PT ;  /* 0x000000808000720b */ /* 0x000fc80003fc8000 */
[----:B------:R-:W-:Y:S01]  /*9920*/  @P4 FSEL R128, R128, R7, P6 ;  /* 0x0000000780804208 */ /* 0x000fe20003000000 */
[----:B------:R-:W-:-:S04]  /*9930*/  IMAD.U32 R7, R6, 0x10000, RZ ;  /* 0x0001000006077824 */ /* 0x000fc800078e00ff */
[----:B------:R-:W-:Y:S01]  /*9940*/  FADD R44, R7, R44 ;  /* 0x0000002c072c7221 */ /* 0x000fe20000000000 */
[----:B------:R-:W-:-:S03]  /*9950*/  FADD R51, R51, R48 ;  /* 0x0000003033337221 */ /* 0x000fc60000000000 */
[----:B------:R-:W-:-:S04]  /*9960*/  FADD R44, R44, 1 ;  /* 0x3f8000002c2c7421 */ /* 0x000fc80000000000 */
[----:B------:R-:W-:-:S05]  /*9970*/  FFMA R60, R60, R44, R51 ;  /* 0x0000002c3c3c7223 */ /* 0x000fca0000000033 */
[----:B------:R-:W-:-:S04]  /*9980*/  FSETP.GEU.AND P6, PT, R127, R60, PT ;  /* 0x0000003c7f00720b */ /* 0x000fc80003fce000 */
[C---:B------:R-:W-:Y:S02]  /*9990*/  FSEL R6, R127.reuse, R60, !P6 ;  /* 0x0000003c7f067208 */ /* 0x040fe40007000000 */
[----:B------:R-:W-:-:S04]  /*99a0*/  FSETP.NAN.AND P6, PT, R127, R127, PT ;  /* 0x0000007f7f00720b */ /* 0x000fc80003fc8000 */
[----:B------:R-:W-:Y:S02]  /*99b0*/  @P4 FSEL R127, R127, R6, P6 ;  /* 0x000000067f7f4208 */ /* 0x000fe40003000000 */
[----:B------:R-:W-:-:S04]  /*99c0*/  FSETP.GT.AND P6, PT, R126, R63, PT ;  /* 0x0000003f7e00720b */ /* 0x000fc80003fc4000 */
[C---:B------:R-:W-:Y:S02]  /*99d0*/  FSEL R7, R126.reuse, R63, P6 ;  /* 0x0000003f7e077208 */ /* 0x040fe40003000000 */
        /* <DEDUP_REMOVED lines=14> */
[----:B------:R-:W-:Y:S02]  /*9ac0*/  PRMT R6, R5, 0x7632, R6 ;  /* 0x0000763205067816 */ /* 0x000fe40000000006 */
[----:B------:R-:W-:-:S03]  /*9ad0*/  PRMT R7, R9, 0x7632, R7 ;  /* 0x0000763209077816 */ /* 0x000fc60000000007 */
[----:B------:R-:W-:Y:S02]  /*9ae0*/  IMAD.U32 R6, R6, 0x10000, RZ ;  /* 0x0001000006067824 */ /* 0x000fe400078e00ff */
[----:B------:R-:W-:Y:S02]  /*9af0*/  IMAD.U32 R10, R7, 0x10000, RZ ;  /* 0x00010000070a7824 */ /* 0x000fe400078e00ff */
[----:B--2---:R-:W-:Y:S02]  /*9b00*/  FADD R6, R6, R55 ;  /* 0x0000003706067221 */ /* 0x004fe40000000000 */
[----:B------:R-:W-:Y:S02]  /*9b10*/  FADD R68, R10, R59 ;  /* 0x0000003b0a447221 */ /* 0x000fe40000000000 */
[----:B------:R-:W-:Y:S01]  /*9b20*/  FADD R50, R6, 1 ;  /* 0x3f80000006327421 */ /* 0x000fe20000000000 */
[----:B------:R-:W-:-:S03]  /*9b30*/  IMAD.U32 R5, R5, 0x10000, RZ ;  /* 0x0001000005057824 */ /* 0x000fc600078e00ff */
[----:B0-----:R-:W-:Y:S01]  /*9b40*/  FFMA R43, R23, R50, R68 ;  /* 0x00000032172b7223 */ /* 0x001fe20000000044 */
[----:B------:R-:W-:Y:S01]  /*9b50*/  IMAD.U32 R9, R9, 0x10000, RZ ;  /* 0x0001000009097824 */ /* 0x000fe200078e00ff */
[----:B------:R-:W-:-:S03]  /*9b60*/  FADD R5, R5, R54 ;  /* 0x0000003605057221 */ /* 0x000fc60000000000 */
[CC--:B------:R-:W-:Y:S01]  /*9b70*/  FSETP.GEU.AND P6, PT, R122.reuse, R43.reuse, PT ;  /* 0x0000002b7a00720b */ /* 0x0c0fe20003fce000 */
[----:B------:R-:W-:Y:S01]  /*9b80*/  FADD R58, R9, R58 ;  /* 0x0000003a093a7221 */ /* 0x000fe20000000000 */
[----:B------:R-:W-:Y:S02]  /*9b90*/  FADD R71, R5, 1 ;  /* 0x3f80000005477421 */ /* 0x000fe40000000000 */
[C---:B------:R-:W-:Y:S02]  /*9ba0*/  FSEL R7, R122.reuse, R43, !P6 ;  /* 0x0000002b7a077208 */ /* 0x040fe40007000000 */
[----:B------:R-:W-:Y:S01]  /*9bb0*/  FSETP.NAN.AND P6, PT, R122, R122, PT ;  /* 0x0000007a7a00720b */ /* 0x000fe20003fc8000 */
[----:B------:R-:W-:-:S03]  /*9bc0*/  FFMA R34, R22, R71, R58 ;  /* 0x0000004716227223 */ /* 0x000fc6000000003a */
[----:B------:R-:W-:Y:S02]  /*9bd0*/  @P4 FSEL R122, R122, R7, P6 ;  /* 0x000000077a7a4208 */ /* 0x000fe40003000000 */
[CC--:B------:R-:W-:Y:S02]  /*9be0*/  FSETP.GEU.AND P6, PT, R121.reuse, R34.reuse, PT ;  /* 0x000000227900720b */ /* 0x0c0fe40003fce000 */
[----:B------:R-:W-:Y:S02]  /*9bf0*/  PRMT R5, R4, 0x7632, R5 ;  /* 0x0000763204057816 */ /* 0x000fe40000000005 */
[C---:B------:R-:W-:Y:S02]  /*9c00*/  FSEL R6, R121.reuse, R34, !P6 ;  /* 0x0000002279067208 */ /* 0x040fe40007000000 */
[----:B------:R-:W-:Y:S02]  /*9c10*/  FSETP.NAN.AND P6, PT, R121, R121, PT ;  /* 0x000000797900720b */ /* 0x000fe40003fc8000 */
[----:B------:R-:W-:-:S02]  /*9c20*/  PRMT R7, R8, 0x7632, R7 ;  /* 0x0000763208077816 */ /* 0x000fc40000000007 */
[----:B------:R-:W-:Y:S01]  /*9c30*/  @P4 FSEL R121, R121, R6, P6 ;  /* 0x0000000679794208 */ /* 0x000fe20003000000 */
[----:B------:R-:W-:Y:S02]  /*9c40*/  IMAD.U32 R6, R5, 0x10000, RZ ;  /* 0x0001000005067824 */ /* 0x000fe400078e00ff */
[----:B------:R-:W-:Y:S02]  /*9c50*/  IMAD.U32 R10, R7, 0x10000, RZ ;  /* 0x00010000070a7824 */ /* 0x000fe400078e00ff */
[----:B------:R-:W-:Y:S02]  /*9c60*/  FADD R6, R6, R53 ;  /* 0x0000003506067221 */ /* 0x000fe40000000000 */
[----:B------:R-:W-:Y:S02]  /*9c70*/  FADD R54, R10, R57 ;  /* 0x000000390a367221 */ /* 0x000fe40000000000 */
[----:B------:R-:W-:-:S04]  /*9c80*/  FADD R48, R6, 1 ;  /* 0x3f80000006307421 */ /* 0x000fc80000000000 */
[----:B------:R-:W-:-:S05]  /*9c90*/  FFMA R49, R21, R48, R54 ;  /* 0x0000003015317223 */ /* 0x000fca0000000036 */
[----:B------:R-:W-:-:S04]  /*9ca0*/  FSETP.GEU.AND P6, PT, R120, R49, PT ;  /* 0x000000317800720b */ /* 0x000fc80003fce000 */
[C---:B------:R-:W-:Y:S02]  /*9cb0*/  FSEL R5, R120.reuse, R49, !P6 ;  /* 0x0000003178057208 */ /* 0x040fe40007000000 */
[----:B------:R-:W-:-:S04]  /*9cc0*/  FSETP.NAN.AND P6, PT, R120, R120, PT ;  /* 0x000000787800720b */ /* 0x000fc80003fc8000 */
        /* <DEDUP_REMOVED lines=25> */
[----:B------:R-:W-:Y:S01]  /*9e60*/  FSETP.NAN.AND P6, PT, R115, R115, PT ;  /* 0x000000737300720b */ /* 0x000fe20003fc8000 */
[----:B------:R-:W-:Y:S01]  /*9e70*/  IMAD.U32 R21, R12, 0x10000, RZ ;  /* 0x000100000c157824 */ /* 0x000fe200078e00ff */
[C---:B------:R-:W-:Y:S01]  /*9e80*/  PRMT R5, R13.reuse, 0x7632, R5 ;  /* 0x000076320d057816 */ /* 0x040fe20000000005 */
[----:B------:R-:W-:Y:S01]  /*9e90*/  IMAD.U32 R53, R13, 0x10000, RZ ;  /* 0x000100000d357824 */ /* 0x000fe200078e00ff */
[----:B------:R-:W-:Y:S01]  /*9ea0*/  @P4 FSEL R115, R115, R4, P6 ;  /* 0x0000000473734208 */ /* 0x000fe20003000000 */
[----:B------:R-:W-:Y:S01]  /*9eb0*/  IMAD.U32 R57, R14, 0x10000, RZ ;  /* 0x000100000e397824 */ /* 0x000fe200078e00ff */
[----:B------:R-:W-:Y:S01]  /*9ec0*/  PRMT R4, R12, 0x7632, R4 ;  /* 0x000076320c047816 */ /* 0x000fe20000000004 */
[----:B------:R-:W-:Y:S01]  /*9ed0*/  IMAD.U32 R75, R16, 0x10000, RZ ;  /* 0x00010000104b7824 */ /* 0x000fe200078e00ff */
[----:B------:R-:W-:Y:S01]  /*9ee0*/  PRMT R6, R14, 0x7632, R6 ;  /* 0x000076320e067816 */ /* 0x000fe20000000006 */
[----:B------:R-:W-:Y:S01]  /*9ef0*/  IMAD.U32 R159, R17, 0x10000, RZ ;  /* 0x00010000119f7824 */ /* 0x000fe200078e00ff */
[----:B------:R-:W-:Y:S01]  /*9f00*/  PRMT R7, R15, 0x7632, R7 ;  /* 0x000076320f077816 */ /* 0x000fe20000000007 */
[----:B------:R-:W-:Y:S01]  /*9f10*/  IMAD.U32 R161, R18, 0x10000, RZ ;  /* 0x0001000012a17824 */ /* 0x000fe200078e00ff */
[----:B------:R-:W-:-:S02]  /*9f20*/  PRMT R8, R16, 0x7632, R8 ;  /* 0x0000763210087816 */ /* 0x000fc40000000008 */
[----:B------:R-:W-:Y:S02]  /*9f30*/  PRMT R9, R17, 0x7632, R9 ;  /* 0x0000763211097816 */ /* 0x000fe40000000009 */
[----:B------:R-:W-:Y:S02]  /*9f40*/  PRMT R10, R18, 0x7632, R10 ;  /* 0x00007632120a7816 */ /* 0x000fe4000000000a */
[----:B------:R-:W-:Y:S01]  /*9f50*/  PRMT R11, R19, 0x7632, R11 ;  /* 0x00007632130b7816 */ /* 0x000fe2000000000b */
[----:B------:R-:W-:Y:S01]  /*9f60*/  IMAD.U32 R65, R15, 0x10000, RZ ;  /* 0x000100000f417824 */ /* 0x000fe200078e00ff */
[C---:B------:R-:W-:Y:S01]  /*9f70*/  FADD R13, -R150.reuse, R21 ;  /* 0x00000015960d7221 */ /* 0x040fe20000000100 */
[C---:B------:R-:W-:Y:S01]  /*9f80*/  FADD R15, -R150.reuse, R53 ;  /* 0x00000035960f7221 */ /* 0x040fe20000000100 */
[----:B------:R-:W-:Y:S01]  /*9f90*/  FADD R17, -R150, R57 ;  /* 0x0000003996117221 */ /* 0x000fe20000000100 */
[----:B------:R-:W-:Y:S01]  /*9fa0*/  IMAD.U32 R23, R4, 0x10000, RZ ;  /* 0x0001000004177824 */ /* 0x000fe200078e00ff */
[C---:B------:R-:W-:Y:S01]  /*9fb0*/  FADD R21, -R150.reuse, R75 ;  /* 0x0000004b96157221 */ /* 0x040fe20000000100 */
[----:B------:R-:W-:Y:S01]  /*9fc0*/  IMAD.U32 R55, R5, 0x10000, RZ ;  /* 0x0001000005377824 */ /* 0x000fe200078e00ff */
[----:B------:R-:W-:Y:S01]  /*9fd0*/  FADD R53, -R150, R159 ;  /* 0x0000009f96357221 */ /* 0x000fe20000000100 */
[----:B------:R-:W-:Y:S01]  /*9fe0*/  IMAD.U32 R59, R6, 0x10000, RZ ;  /* 0x00010000063b7824 */ /* 0x000fe200078e00ff */
[----:B------:R-:W-:Y:S01]  /*9ff0*/  FADD R57, -R150, R161 ;  /* 0x000000a196397221 */ /* 0x000fe20000000100 */
[----:B------:R-:W-:-:S02]  /*a000*/  IMAD.U32 R67, R7, 0x10000, RZ ;  /* 0x0001000007437824 */ /* 0x000fc400078e00ff */
[----:B------:R-:W-:Y:S02]  /*a010*/  IMAD.U32 R163, R19, 0x10000, RZ ;  /* 0x0001000013a37824 */ /* 0x000fe400078e00ff */
[----:B------:R-:W-:Y:S02]  /*a020*/  IMAD.U32 R157, R8, 0x10000, RZ ;  /* 0x00010000089d7824 */ /* 0x000fe400078e00ff */
[----:B------:R-:W-:Y:S02]  /*a030*/  IMAD.U32 R75, R9, 0x10000, RZ ;  /* 0x00010000094b7824 */ /* 0x000fe400078e00ff */
[----:B------:R-:W-:Y:S02]  /*a040*/  IMAD.U32 R159, R10, 0x10000, RZ ;  /* 0x000100000a9f7824 */ /* 0x000fe400078e00ff */
        /* <DEDUP_REMOVED lines=31> */
[----:B------:R-:W-:Y:S04]  /*a240*/  STS.128 [R167+0x30], R16 ;  /* 0x00003010a7007388 */ /* 0x000fe80000000c00 */
[----:B------:R-:W-:Y:S06]  /*a250*/  BAR.SYNC.DEFER_BLOCKING 0x0 ;  /* 0x0000000000007b1d */ /* 0x000fec0000010000 */
[----:B------:R-:W0:Y:S01]  /*a260*/  LDS.128 R20, [R166+0x1000] ;  /* 0x00100000a6147984 */ /* 0x000e220000000c00 */
[----:B------:R-:W-:Y:S01]  /*a270*/  ISETP.LT.AND P5, PT, R172, 0x200, !P5 ;  /* 0x00000200ac00780c */ /* 0x000fe20006fa1270 */
[----:B0-----:R-:W-:-:S05]  /*a280*/  FFMA R69, R20, R69, R73 ;  /* 0x0000004514457223 */ /* 0x001fca0000000049 */
[----:B------:R-:W-:Y:S01]  /*a290*/  FSETP.GEU.AND P6, PT, R114, R69, PT ;  /* 0x000000457200720b */ /* 0x000fe20003fce000 */
[----:B------:R-:W-:-:S03]  /*a2a0*/  FFMA R8, R21, R48, R54 ;  /* 0x0000003015087223 */ /* 0x000fc60000000036 */
[C---:B------:R-:W-:Y:S02]  /*a2b0*/  FSEL R53, R114.reuse, R69, !P6 ;  /* 0x0000004572357208 */ /* 0x040fe40007000000 */
[----:B------:R-:W-:-:S04]  /*a2c0*/  FSETP.NAN.AND P6, PT, R114, R114, PT ;  /* 0x000000727200720b */ /* 0x000fc80003fc8000 */
[----:B------:R-:W-:Y:S02]  /*a2d0*/  @P5 FSEL R114, R114, R53, P6 ;  /* 0x0000003572725208 */ /* 0x000fe40003000000 */
        /* <DEDUP_REMOVED lines=30> */
[----:B------:R-:W0:Y:S02]  /*a4c0*/  LDS.128 R4, [R166+0x1010] ;  /* 0x00101000a6047984 */ /* 0x000e240000000c00 */
        /* <DEDUP_REMOVED lines=42> */
[----:B------:R-:W-:Y:S02]  /*a770*/  @!P1 FSEL R98, R98, R9, P6 ;  /* 0x0000000962629208 */ /* 0x000fe40003000000 */
        /* <DEDUP_REMOVED lines=10> */
[----:B------:R-:W-:-:S04]  /*a820*/  FSETP.GEU.AND P6, PT, R95, R15, PT ;  /* 0x0000000f5f00720b */ /* 0x000fc80003fce000 */
[C---:B------:R-:W-:Y:S02]  /*a830*/  FSEL R4, R95.reuse, R15, !P6 ;  /* 0x0000000f5f047208 */ /* 0x040fe40007000000 */
        /* <DEDUP_REMOVED lines=18> */
[----:B------:R-:W0:Y:S02]  /*a960*/  LDS.128 R4, [R166] ;  /* 0x00000000a6047984 */ /* 0x000e240000000c00 */
        /* <DEDUP_REMOVED lines=26> */
[----:B------:R-:W-:Y:S01]  /*ab10*/  FSETP.NAN.AND P6, PT, R85, R85, PT ;  /* 0x000000555500720b */ /* 0x000fe20003fc8000 */
[----:B------:R-:W-:-:S03]  /*ab20*/  IMAD R21, R0, 0x1800, R154 ;  /* 0x0000180000157824 */ /* 0x000fc600078e029a */
[----:B------:R-:W-:Y:S02]  /*ab30*/  @!P1 FSEL R85, R85, R4, P6 ;  /* 0x0000000455559208 */ /* 0x000fe40003000000 */
[C---:B------:R-:W-:Y:S01]  /*ab40*/  FSETP.GT.AND P6, PT, R84.reuse, R64, PT ;  /* 0x000000405400720b */ /* 0x040fe20003fc4000 */
[----:B------:R-:W-:Y:S01]  /*ab50*/  IMAD.WIDE R12, R21, R136, c[0x0][0x1a8] ;  /* 0x00006a00150c7625 */ /* 0x000fe200078e0288 */
[----:B------:R-:W-:Y:S02]  /*ab60*/  F2FP.BF16.PACK_AB R18, R81, R80 ;  /* 0x000000505112723e */ /* 0x000fe400000010ff */
[----:B------:R-:W-:Y:S02]  /*ab70*/  FSEL R5, R84, R64, P6 ;  /* 0x0000004054057208 */ /* 0x000fe40003000000 */
[----:B------:R-:W-:Y:S02]  /*ab80*/  F2FP.BF16.PACK_AB R19, R83, R82 ;  /* 0x000000525313723e */ /* 0x000fe400000010ff */
[----:B------:R-:W-:-:S02]  /*ab90*/  F2FP.BF16.PACK_AB R16, R77, R76 ;  /* 0x0000004c4d10723e */ /* 0x000fc400000010ff */
[----:B------:R-:W-:Y:S01]  /*aba0*/  F2FP.BF16.PACK_AB R17, R79, R78 ;  /* 0x0000004e4f11723e */ /* 0x000fe200000010ff */
[----:B------:R-:W-:Y:S01]  /*abb0*/  IMAD R155, R0, 0x1800, R155 ;  /* 0x00001800009b7824 */ /* 0x000fe200078e029b */
[C---:B------:R-:W-:Y:S02]  /*abc0*/  FSETP.NAN.AND P6, PT, R84.reuse, R84, PT ;  /* 0x000000545400720b */ /* 0x040fe40003fc8000 */
[----:B------:R-:W-:Y:S01]  /*abd0*/  F2FP.BF16.PACK_AB R6, R61, R60 ;  /* 0x0000003c3d06723e */ /* 0x000fe200000010ff */
[----:B------:R0:W-:Y:S01]  /*abe0*/  @!P0 STG.E.128 [R12.64], R16 ;  /* 0x000000100c008986 */ /* 0x0001e2000c101d12 */
[----:B------:R-:W-:Y:S02]  /*abf0*/  @!P1 FSEL R84, R84, R5, P6 ;  /* 0x0000000554549208 */ /* 0x000fe40003000000 */
[----:B------:R-:W-:Y:S02]  /*ac00*/  F2FP.BF16.PACK_AB R7, R63, R62 ;  /* 0x0000003e3f07723e */ /* 0x000fe400000010ff */
[----:B------:R-:W-:-:S02]  /*ac10*/  F2FP.BF16.PACK_AB R4, R49, R46 ;  /* 0x0000002e3104723e */ /* 0x000fc400000010ff */
[----:B------:R-:W-:Y:S02]  /*ac20*/  F2FP.BF16.PACK_AB R5, R43, R34 ;  /* 0x000000222b05723e */ /* 0x000fe400000010ff */
[----:B------:R-:W-:Y:S01]  /*ac30*/  F2FP.BF16.PACK_AB R9, R23, R22 ;  /* 0x000000161709723e */ /* 0x000fe200000010ff */
[----:B0-----:R-:W-:-:S05]  /*ac40*/  IMAD.WIDE R16, R155, R136, c[0x0][0x1a8] ;  /* 0x00006a009b107625 */ /* 0x001fca00078e0288 */
[----:B------:R0:W-:Y:S01]  /*ac50*/  @P4 STG.E.128 [R16.64], R4 ;  /* 0x0000000410004986 */ /* 0x0001e2000c101d12 */
[----:B------:R-:W-:-:S04]  /*ac60*/  FSETP.GT.AND P4, PT, R153, R25, PT ;  /* 0x000000199900720b */ /* 0x000fc80003f84000 */
[C---:B------:R-:W-:Y:S02]  /*ac70*/  FSEL R22, R153.reuse, R25, P4 ;  /* 0x0000001999167208 */ /* 0x040fe40002000000 */
[----:B------:R-:W-:-:S04]  /*ac80*/  FSETP.NAN.AND P4, PT, R153, R153, PT ;  /* 0x000000999900720b */ /* 0x000fc80003f88000 */
[----:B------:R-:W-:Y:S02]  /*ac90*/  @!P1 FSEL R153, R153, R22, P4 ;  /* 0x0000001699999208 */ /* 0x000fe40002000000 */
[-C--:B------:R-:W-:Y:S02]  /*aca0*/  FSETP.GEU.AND P4, PT, R135, R78.reuse, PT ;  /* 0x0000004e8700720b */ /* 0x080fe40003f8e000 */
[----:B------:R-:W-:Y:S02]  /*acb0*/  IADD3 R19, R21, 0xc00, RZ ;  /* 0x00000c0015137810 */ /* 0x000fe40007ffe0ff */
[----:B------:R-:W-:Y:S02]  /*acc0*/  FSEL R78, R135, R78, !P4 ;  /* 0x0000004e874e7208 */ /* 0x000fe40006000000 */
[----:B------:R-:W-:Y:S02]  /*acd0*/  IADD3 R21, R155, 0xc00, RZ ;  /* 0x00000c009b157810 */ /* 0x000fe40007ffe0ff */
[----:B------:R-:W-:Y:S01]  /*ace0*/  PLOP3.LUT P4, PT, PT, PT, UP0, 0x80, 0x0 ;  /* 0x000000000000781c */ /* 0x000fe20003f8f008 */
[----:B------:R-:W-:Y:S01]  /*acf0*/  IMAD.WIDE R18, R19, R136, c[0x0][0x1a8] ;  /* 0x00006a0013127625 */ /* 0x000fe200078e0288 */
[----:B------:R-:W-:-:S02]  /*ad00*/  F2FP.BF16.PACK_AB R14, R14, R31 ;  /* 0x0000001f0e0e723e */ /* 0x000fc400000010ff */
[----:B------:R-:W-:Y:S01]  /*ad10*/  F2FP.BF16.PACK_AB R15, R15, R38 ;  /* 0x000000260f0f723e */ /* 0x000fe200000010ff */
[----:B------:R-:W-:Y:S01]  /*ad20*/  IMAD.WIDE R20, R21, R136, c[0x0][0x1a8] ;  /* 0x00006a0015147625 */ /* 0x000fe200078e0288 */
[----:B------:R-:W-:Y:S02]  /*ad30*/  F2FP.BF16.PACK_AB R12, R28, R33 ;  /* 0x000000211c0c723e */ /* 0x000fe400000010ff */
[----:B------:R-:W-:Y:S02]  /*ad40*/  F2FP.BF16.PACK_AB R13, R64, R25 ;  /* 0x00000019400d723e */ /* 0x000fe400000010ff */
[----:B------:R-:W-:Y:S02]  /*ad50*/  F2FP.BF16.PACK_AB R8, R8, R69 ;  /* 0x000000450808723e */ /* 0x000fe400000010ff */
[----:B------:R-:W-:Y:S02]  /*ad60*/  F2FP.BF16.PACK_AB R10, R10, R51 ;  /* 0x000000330a0a723e */ /* 0x000fe400000010ff */
[----:B------:R-:W-:Y:S01]  /*ad70*/  F2FP.BF16.PACK_AB R11, R11, R32 ;  /* 0x000000200b0b723e */ /* 0x000fe200000010ff */
[----:B------:R0:W-:Y:S01]  /*ad80*/  @!P1 STG.E.128 [R18.64], R12 ;  /* 0x0000000c12009986 */ /* 0x0001e2000c101d12 */
[----:B------:R-:W-:-:S03]  /*ad90*/  UPLOP3.LUT UP0, UPT, UPT, UPT, UPT, 0x40, 0x0 ;  /* 0x000000000000789c */ /* 0x000fc60003f0e870 */
[----:B------:R0:W-:Y:S01]  /*ada0*/  @P5 STG.E.128 [R20.64], R8 ;  /* 0x0000000814005986 */ /* 0x0001e2000c101d12 */
[----:B------:R-:W-:Y:S01]  /*adb0*/  FSETP.NAN.AND P5, PT, R135, R135, PT ;  /* 0x000000878700720b */ /* 0x000fe20003fa8000 */
[----:B------:R-:W-:-:S03]  /*adc0*/  IMAD.MOV.U32 R56, RZ, RZ, 0x800 ;  /* 0x00000800ff387424 */ /* 0x000fc600078e00ff */
[----:B------:R-:W-:Y:S01]  /*add0*/  @!P0 FSEL R135, R135, R78, P5 ;  /* 0x0000004e87878208 */ /* 0x000fe20002800000 */
[----:B------:R-:W-:Y:S01]  /*ade0*/  @!P4 CALL.REL.NOINC `(.L_x_3) ;  /* 0x000000100000c944 */ /* 0x000fe20003c00000 */
[----:B------:R-:W-:Y:S05]  /*adf0*/  BRA `(.L_x_4) ;  /* 0xffffd8f000007947 */ /* 0x000fea000383ffff */
.L_x_3:
[----:B------:R-:W-:Y:S01]  /*ae00*/  BAR.SYNC.DEFER_BLOCKING 0x0 ;  /* 0x0000000000007b1d */ /* 0x000fe20000010000 */
[C---:B------:R-:W-:Y:S01]  /*ae10*/  FSETP.NAN.AND P1, PT, R132.reuse, R132, PT ;  /* 0x000000848400720b */ /* 0x040fe20003f28000 */
[----:B------:R-:W-:Y:S01]  /*ae20*/  UPLOP3.LUT UP0, UPT, UPT, UPT, UPT, 0x80, 0x0 ;  /* 0x000000000000789c */ /* 0x000fe20003f0f070 */
[CC--:B------:R-:W-:Y:S02]  /*ae30*/  FSETP.GEU.AND P4, PT, R132.reuse, R131.reuse, PT ;  /* 0x000000838400720b */ /* 0x0c0fe40003f8e000 */
[----:B------:R-:W-:Y:S01]  /*ae40*/  FSEL R131, R132, R131, P1 ;  /* 0x0000008384837208 */ /* 0x000fe20000800000 */
[----:B------:R-:W-:Y:S01]  /*ae50*/  UMOV UR4, URZ ;  /* 0x0000003f00047c82 */ /* 0x000fe20008000000 */
[----:B------:R-:W-:Y:S02]  /*ae60*/  ISETP.GE.AND P6, PT, R2, 0x8, PT ;  /* 0x000000080200780c */ /* 0x000fe40003fc6270 */
[----:B------:R-:W-:-:S02]  /*ae70*/  FSEL R132, R132, R131, !P4 ;  /* 0x0000008384847208 */ /* 0x000fc40006000000 */
[----:B0-----:R-:W-:Y:S02]  /*ae80*/  LOP3.LUT R11, R2, 0x1, RZ, 0xc0, !PT ;  /* 0x00000001020b7812 */ /* 0x001fe400078ec0ff */
[C---:B------:R-:W-:Y:S02]  /*ae90*/  FSETP.GEU.AND P4, PT, R132.reuse, R135, PT ;  /* 0x000000878400720b */ /* 0x040fe40003f8e000 */
[----:B------:R-:W-:-:S11]  /*aea0*/  FSETP.NAN.AND P1, PT, R132, R132, PT ;  /* 0x000000848400720b */ /* 0x000fd60003f28000 */
[----:B------:R-:W-:-:S04]  /*aeb0*/  @P4 FSEL R132, R132, R135, P1 ;  /* 0x0000008784844208 */ /* 0x000fc80000800000 */
[C---:B------:R-:W-:Y:S02]  /*aec0*/  FSETP.GEU.AND P4, PT, R132.reuse, R138, PT ;  /* 0x0000008a8400720b */ /* 0x040fe40003f8e000 */
[----:B------:R-:W-:-:S11]  /*aed0*/  FSETP.NAN.AND P1, PT, R132, R132, PT ;  /* 0x000000848400720b */ /* 0x000fd60003f28000 */
[----:B------:R-:W-:Y:S02]  /*aee0*/  @P4 FSEL R132, R132, R138, P1 ;  /* 0x0000008a84844208 */ /* 0x000fe40000800000 */
[----:B------:R-:W-:Y:S02]  /*aef0*/  FSETP.NAN.AND P1, PT, R88, R88, PT ;  /* 0x000000585800720b */ /* 0x000fe40003f28000 */
[C---:B------:R-:W-:Y:S02]  /*af00*/  FSETP.GEU.AND P5, PT, R132.reuse, R139, PT ;  /* 0x0000008b8400720b */ /* 0x040fe40003fae000 */
[----:B------:R-:W-:-:S11]  /*af10*/  FSETP.NAN.AND P4, PT, R132, R132, PT ;  /* 0x000000848400720b */ /* 0x000fd60003f88000 */
[----:B------:R-:W-:Y:S02]  /*af20*/  @P5 FSEL R132, R132, R139, P4 ;  /* 0x0000008b84845208 */ /* 0x000fe40002000000 */
[-C--:B------:R-:W-:Y:S02]  /*af30*/  FSETP.GEU.AND P5, PT, R88, R87.reuse, PT ;  /* 0x000000575800720b */ /* 0x080fe40003fae000 */
[----:B------:R-:W-:Y:S02]  /*af40*/  FSETP.GEU.AND P4, PT, R132, R140, PT ;  /* 0x0000008c8400720b */ /* 0x000fe40003f8e000 */
[----:B------:R-:W-:-:S04]  /*af50*/  FSEL R87, R88, R87, P1 ;  /* 0x0000005758577208 */ /* 0x000fc80000800000 */
[----:B------:R-:W-:Y:S02]  /*af60*/  FSEL R87, R88, R87, !P5 ;  /* 0x0000005758577208 */ /* 0x000fe40006800000 */
[----:B------:R-:W-:Y:S02]  /*af70*/  FSETP.NAN.AND P5, PT, R132, R132, PT ;  /* 0x000000848400720b */ /* 0x000fe40003fa8000 */
[----:B------:R-:W-:-:S03]  /*af80*/  FSETP.GEU.AND P1, PT, R87, R90, PT ;  /* 0x0000005a5700720b */ /* 0x000fc60003f2e000 */
[----:B------:R-:W-:Y:S02]  /*af90*/  @P4 FSEL R132, R132, R140, P5 ;  /* 0x0000008c84844208 */ /* 0x000fe40002800000 */
[----:B------:R-:W-:Y:S02]  /*afa0*/  FSETP.NAN.AND P5, PT, R87, R87, PT ;  /* 0x000000575700720b */ /* 0x000fe40003fa8000 */
[----:B------:R-:W-:-:S06]  /*afb0*/  FSETP.GEU.AND P4, PT, R132, R141, PT ;  /* 0x0000008d8400720b */ /* 0x000fcc0003f8e000 */
[----:B------:R-:W-:Y:S02]  /*afc0*/  @P1 FSEL R87, R87, R90, P5 ;  /* 0x0000005a57571208 */ /* 0x000fe40002800000 */
        /* <DEDUP_REMOVED lines=57> */
[----:B------:R-:W-:-:S03]  /*b360*/  FSETP.NAN.AND P4, PT, R87, R87, PT ;  /* 0x000000575700720b */ /* 0x000fc60003f88000 */
[----:B------:R-:W0:Y:S05]  /*b370*/  SHFL.BFLY PT, R5, R132, 0x10, 0x1f ;  /* 0x0e001f0084057f89 */ /* 0x000e2a00000e0000 */
[----:B------:R-:W-:Y:S02]  /*b380*/  @P1 FSEL R87, R87, R106, P4 ;  /* 0x0000006a57571208 */ /* 0x000fe40002000000 */
[----:B------:R-:W-:Y:S02]  /*b390*/  FSETP.NAN.AND P1, PT, R132, R132, PT ;  /* 0x000000848400720b */ /* 0x000fe40003f28000 */
[C---:B------:R-:W-:Y:S02]  /*b3a0*/  FSETP.GEU.AND P5, PT, R87.reuse, R105, PT ;  /* 0x000000695700720b */ /* 0x040fe40003fae000 */
[----:B------:R-:W-:-:S11]  /*b3b0*/  FSETP.NAN.AND P4, PT, R87, R87, PT ;  /* 0x000000575700720b */ /* 0x000fd60003f88000 */
[----:B------:R-:W-:Y:S02]  /*b3c0*/  @P5 FSEL R87, R87, R105, P4 ;  /* 0x0000006957575208 */ /* 0x000fe40002000000 */
[CC--:B0-----:R-:W-:Y:S02]  /*b3d0*/  FSETP.GEU.AND P5, PT, R132.reuse, R5.reuse, PT ;  /* 0x000000058400720b */ /* 0x0c1fe40003fae000 */
[C---:B------:R-:W-:Y:S02]  /*b3e0*/  FSETP.GEU.AND P4, PT, R87.reuse, R104, PT ;  /* 0x000000685700720b */ /* 0x040fe40003f8e000 */
[----:B------:R-:W-:Y:S02]  /*b3f0*/  @!P1 FSEL R132, R132, R5, !P5 ;  /* 0x0000000584849208 */ /* 0x000fe40006800000 */
[----:B------:R-:W-:-:S03]  /*b400*/  FSETP.NAN.AND P1, PT, R87, R87, PT ;  /* 0x000000575700720b */ /* 0x000fc60003f28000 */
[----:B------:R-:W0:Y:S06]  /*b410*/  SHFL.BFLY PT, R5, R132, 0x8, 0x1f ;  /* 0x0d001f0084057f89 */ /* 0x000e2c00000e0000 */
[----:B------:R-:W-:-:S04]  /*b420*/  @P4 FSEL R87, R87, R104, P1 ;  /* 0x0000006857574208 */ /* 0x000fc80000800000 */
[C---:B------:R-:W-:Y:S02]  /*b430*/  FSETP.GEU.AND P4, PT, R87.reuse, R103, PT ;  /* 0x000000675700720b */ /* 0x040fe40003f8e000 */
[----:B------:R-:W-:-:S11]  /*b440*/  FSETP.NAN.AND P1, PT, R87, R87, PT ;  /* 0x000000575700720b */ /* 0x000fd60003f28000 */
[----:B------:R-:W-:Y:S02]  /*b450*/  @P4 FSEL R87, R87, R103, P1 ;  /* 0x0000006757574208 */ /* 0x000fe40000800000 */
[CC--:B0-----:R-:W-:Y:S02]  /*b460*/  FSETP.GEU.AND P4, PT, R132.reuse, R5.reuse, PT ;  /* 0x000000058400720b */ /* 0x0c1fe40003f8e000 */
[C---:B------:R-:W-:Y:S01]  /*b470*/  FSETP.NAN.AND P1, PT, R132.reuse, R132, PT ;  /* 0x000000848400720b */ /* 0x040fe20003f28000 */
[----:B------:R-:W0:Y:S10]  /*b480*/  SHFL.BFLY PT, R4, R87, 0x10, 0x1f ;  /* 0x0e001f0057047f89 */ /* 0x000e3400000e0000 */
[----:B------:R-:W-:-:S02]  /*b490*/  @P4 FSEL R132, R132, R5, P1 ;  /* 0x0000000584844208 */ /* 0x000fc40000800000 */
[----:B------:R-:W-:-:S03]  /*b4a0*/  FSETP.NAN.AND P1, PT, R87, R87, PT ;  /* 0x000000575700720b */ /* 0x000fc60003f28000 */
[----:B------:R-:W1:Y:S01]  /*b4b0*/  SHFL.BFLY PT, R5, R132, 0x4, 0x1f ;  /* 0x0c801f0084057f89 */ /* 0x000e6200000e0000 */
[----:B0-----:R-:W-:-:S09]  /*b4c0*/  FSETP.GEU.AND P4, PT, R87, R4, PT ;  /* 0x000000045700720b */ /* 0x001fd20003f8e000 */
[----:B------:R-:W-:Y:S02]  /*b4d0*/  @!P1 FSEL R87, R87, R4, !P4 ;  /* 0x0000000457579208 */ /* 0x000fe40006000000 */
[----:B------:R-:W-:-:S03]  /*b4e0*/  FSETP.NAN.AND P1, PT, R132, R132, PT ;  /* 0x000000848400720b */ /* 0x000fc60003f28000 */
[----:B------:R-:W0:Y:S01]  /*b4f0*/  SHFL.BFLY PT, R4, R87, 0x8, 0x1f ;  /* 0x0d001f0057047f89 */ /* 0x000e2200000e0000 */
[----:B-1----:R-:W-:-:S13]  /*b500*/  FSETP.GEU.AND P4, PT, R132, R5, PT ;  /* 0x000000058400720b */ /* 0x002fda0003f8e000 */
[----:B------:R-:W-:Y:S02]  /*b510*/  @P4 FSEL R132, R132, R5, P1 ;  /* 0x0000000584844208 */ /* 0x000fe40000800000 */
[C---:B------:R-:W-:Y:S02]  /*b520*/  FSETP.NAN.AND P1, PT, R87.reuse, R87, PT ;  /* 0x000000575700720b */ /* 0x040fe40003f28000 */
[----:B0-----:R-:W-:Y:S01]  /*b530*/  FSETP.GEU.AND P4, PT, R87, R4, PT ;  /* 0x000000045700720b */ /* 0x001fe20003f8e000 */
[----:B------:R-:W0:-:S12]  /*b540*/  SHFL.BFLY PT, R5, R132, 0x2, 0x1f ;  /* 0x0c401f0084057f89 */ /* 0x000e1800000e0000 */
[----:B------:R-:W-:Y:S02]  /*b550*/  @P4 FSEL R87, R87, R4, P1 ;  /* 0x0000000457574208 */ /* 0x000fe40000800000 */
[C---:B------:R-:W-:Y:S02]  /*b560*/  FSETP.NAN.AND P4, PT, R132.reuse, R132, PT ;  /* 0x000000848400720b */ /* 0x040fe40003f88000 */
[----:B------:R-:W-:Y:S01]  /*b570*/  FSETP.NAN.AND P1, PT, R133, R133, PT ;  /* 0x000000858500720b */ /* 0x000fe20003f28000 */
[----:B------:R-:W1:Y:S01]  /*b580*/  SHFL.BFLY PT, R4, R87, 0x4, 0x1f ;  /* 0x0c801f0057047f89 */ /* 0x000e6200000e0000 */
[----:B0-----:R-:W-:-:S13]  /*b590*/  FSETP.GEU.AND P5, PT, R132, R5, PT ;  /* 0x000000058400720b */ /* 0x001fda0003fae000 */
[----:B------:R-:W-:Y:S02]  /*b5a0*/  @P5 FSEL R132, R132, R5, P4 ;  /* 0x0000000584845208 */ /* 0x000fe40002000000 */
[CC--:B------:R-:W-:Y:S02]  /*b5b0*/  FSETP.GT.AND P4, PT, R133.reuse, R134.reuse, PT ;  /* 0x000000868500720b */ /* 0x0c0fe40003f84000 */
[----:B------:R-:W-:Y:S01]  /*b5c0*/  FSEL R134, R133, R134, P1 ;  /* 0x0000008685867208 */ /* 0x000fe20000800000 */
[----:B------:R-:W-:Y:S01]  /*b5d0*/  SHFL.BFLY PT, R5, R132, 0x1, 0x1f ;  /* 0x0c201f0084057f89 */ /* 0x000fe200000e0000 */
[----:B------:R-:W-:Y:S02]  /*b5e0*/  FSETP.NAN.AND P5, PT, R85, R85, PT ;  /* 0x000000555500720b */ /* 0x000fe40003fa8000 */
[----:B-1----:R-:W-:Y:S02]  /*b5f0*/  FSETP.GEU.AND P1, PT, R87, R4, PT ;  /* 0x000000045700720b */ /* 0x002fe40003f2e000 */
[----:B------:R-:W-:-:S02]  /*b600*/  FSEL R134, R133, R134, P4 ;  /* 0x0000008685867208 */ /* 0x000fc40002000000 */
[CC--:B------:R-:W-:Y:S02]  /*b610*/  FSETP.GT.AND P4, PT, R85.reuse, R86.reuse, PT ;  /* 0x000000565500720b */ /* 0x0c0fe40003f84000 */
[C---:B------:R-:W-:Y:S02]  /*b620*/  FSEL R86, R85.reuse, R86, P5 ;  /* 0x0000005655567208 */ /* 0x040fe40002800000 */
[----:B------:R-:W-:Y:S02]  /*b630*/  FSETP.GT.AND P5, PT, R134, R143, PT ;  /* 0x0000008f8600720b */ /* 0x000fe40003fa4000 */
[----:B------:R-:W-:Y:S02]  /*b640*/  FSEL R85, R85, R86, P4 ;  /* 0x0000005655557208 */ /* 0x000fe40002000000 */
[----:B------:R-:W-:-:S04]  /*b650*/  FSETP.NAN.AND P4, PT, R87, R87, PT ;  /* 0x000000575700720b */ /* 0x000fc80003f88000 */
[----:B------:R-:W-:Y:S02]  /*b660*/  @P1 FSEL R87, R87, R4, P4 ;  /* 0x0000000457571208 */ /* 0x000fe40002000000 */
[C---:B------:R-:W-:Y:S02]  /*b670*/  FSETP.NAN.AND P4, PT, R134.reuse, R134, PT ;  /* 0x000000868600720b */ /* 0x040fe40003f88000 */
[C---:B------:R-:W-:Y:S01]  /*b680*/  FSETP.GT.AND P1, PT, R85.reuse, R153, PT ;  /* 0x000000995500720b */ /* 0x040fe20003f24000 */
[----:B------:R-:W0:Y:S01]  /*b690*/  SHFL.BFLY PT, R4, R87, 0x2, 0x1f ;  /* 0x0c401f0057047f89 */ /* 0x000e2200000e0000 */
[----:B------:R-:W-:Y:S02]  /*b6a0*/  @!P5 FSEL R134, R134, R143, P4 ;  /* 0x0000008f8686d208 */ /* 0x000fe40002000000 */
[----:B------:R-:W-:Y:S02]  /*b6b0*/  FSETP.NAN.AND P5, PT, R85, R85, PT ;  /* 0x000000555500720b */ /* 0x000fe40003fa8000 */
[----:B------:R-:W-:-:S07]  /*b6c0*/  FSETP.GT.AND P4, PT, R134, R144, PT ;  /* 0x000000908600720b */ /* 0x000fce0003f84000 */
[----:B------:R-:W-:Y:S02]  /*b6d0*/  @!P1 FSEL R85, R85, R153, P5 ;  /* 0x0000009955559208 */ /* 0x000fe40002800000 */
[C---:B------:R-:W-:Y:S02]  /*b6e0*/  FSETP.NAN.AND P5, PT, R134.reuse, R134, PT ;  /* 0x000000868600720b */ /* 0x040fe40003fa8000 */
[C---:B------:R-:W-:Y:S02]  /*b6f0*/  FSETP.GT.AND P1, PT, R85.reuse, R84, PT ;  /* 0x000000545500720b */ /* 0x040fe40003f24000 */
        /* <DEDUP_REMOVED lines=71> */
[----:B------:R-:W-:Y:S02]  /*bb70*/  FSETP.GT.AND P1, PT, R85, R102, PT ;  /* 0x000000665500720b */ /* 0x000fe40003f24000 */
[----:B------:R-:W-:Y:S02]  /*bb80*/  @!P4 FSEL R134, R134, R126, P5 ;  /* 0x0000007e8686c208 */ /* 0x000fe40002800000 */
[----:B0-----:R-:W-:Y:S02]  /*bb90*/  FSETP.GEU.AND P4, PT, R87, R4, PT ;  /* 0x000000045700720b */ /* 0x001fe40003f8e000 */
[C---:B------:R-:W-:Y:S01]  /*bba0*/  FSETP.NAN.AND P5, PT, R85.reuse, R85, PT ;  /* 0x000000555500720b */ /* 0x040fe20003fa8000 */
[----:B------:R-:W0:Y:S06]  /*bbb0*/  SHFL.BFLY PT, R7, R134, 0x10, 0x1f ;  /* 0x0e001f0086077f89 */ /* 0x000e2c00000e0000 */
[----:B------:R-:W-:-:S02]  /*bbc0*/  @!P1 FSEL R85, R85, R102, P5 ;  /* 0x0000006655559208 */ /* 0x000fc40002800000 */
[C---:B------:R-:W-:Y:S02]  /*bbd0*/  FSETP.NAN.AND P1, PT, R87.reuse, R87, PT ;  /* 0x000000575700720b */ /* 0x040fe40003f28000 */
[----:B------:R-:W-:Y:S02]  /*bbe0*/  FSETP.NAN.AND P5, PT, R134, R134, PT ;  /* 0x000000868600720b */ /* 0x000fe40003fa8000 */
[----:B------:R-:W-:Y:S02]  /*bbf0*/  @P4 FSEL R87, R87, R4, P1 ;  /* 0x0000000457574208 */ /* 0x000fe40000800000 */
[----:B------:R-:W1:Y:S01]  /*bc00*/  SHFL.BFLY PT, R4, R85, 0x10, 0x1f ;  /* 0x0e001f0055047f89 */ /* 0x000e6200000e0000 */
[----:B------:R-:W-:-:S03]  /*bc10*/  FSETP.NAN.AND P4, PT, R85, R85, PT ;  /* 0x000000555500720b */ /* 0x000fc60003f88000 */
[----:B------:R-:W2:Y:S01]  /*bc20*/  SHFL.BFLY PT, R8, R87, 0x1, 0x1f ;  /* 0x0c201f0057087f89 */ /* 0x000ea200000e0000 */
[----:B0-----:R-:W-:-:S04]  /*bc30*/  FSETP.GT.AND P1, PT, R134, R7, PT ;  /* 0x000000078600720b */ /* 0x001fc80003f24000 */
[----:B------:R-:W-:Y:S02]  /*bc40*/  @!P5 FSEL R134, R134, R7, P1 ;  /* 0x000000078686d208 */ /* 0x000fe40000800000 */
[----:B------:R-:W-:-:S03]  /*bc50*/  FSETP.GEU.AND P1, PT, R132, R5, PT ;  /* 0x000000058400720b */ /* 0x000fc60003f2e000 */
[----:B------:R-:W0:Y:S01]  /*bc60*/  SHFL.BFLY PT, R7, R134, 0x8, 0x1f ;  /* 0x0d001f0086077f89 */ /* 0x000e2200000e0000 */
[----:B-1----:R-:W-:-:S04]  /*bc70*/  FSETP.GT.AND P5, PT, R85, R4, PT ;  /* 0x000000045500720b */ /* 0x002fc80003fa4000 */
[----:B------:R-:W-:Y:S02]  /*bc80*/  @!P4 FSEL R85, R85, R4, P5 ;  /* 0x000000045555c208 */ /* 0x000fe40002800000 */
[C---:B--2---:R-:W-:Y:S02]  /*bc90*/  FSETP.GEU.AND P4, PT, R87.reuse, R8, PT ;  /* 0x000000085700720b */ /* 0x044fe40003f8e000 */
[C---:B------:R-:W-:Y:S01]  /*bca0*/  FSETP.NAN.AND P5, PT, R132.reuse, R132, PT ;  /* 0x000000848400720b */ /* 0x040fe20003fa8000 */
[----:B------:R-:W1:Y:S03]  /*bcb0*/  SHFL.BFLY PT, R4, R85, 0x8, 0x1f ;  /* 0x0d001f0055047f89 */ /* 0x000e6600000e0000 */
[----:B------:R-:W-:Y:S02]  /*bcc0*/  @P1 SEL R132, R132, R5, P5 ;  /* 0x0000000584841207 */ /* 0x000fe40002800000 */
[----:B------:R-:W-:-:S02]  /*bcd0*/  FSETP.NAN.AND P1, PT, R87, R87, PT ;  /* 0x000000575700720b */ /* 0x000fc40003f28000 */
[C---:B------:R-:W-:Y:S01]  /*bce0*/  FSETP.NAN.AND P5, PT, R134.reuse, R134, PT ;  /* 0x000000868600720b */ /* 0x040fe20003fa8000 */
[----:B------:R-:W-:Y:S02]  /*bcf0*/  @!P2 STS [R3], R132 ;  /* 0x000000840300a388 */ /* 0x000fe40000000800 */
[----:B------:R-:W-:Y:S02]  /*bd00*/  @P4 SEL R87, R87, R8, P1 ;  /* 0x0000000857574207 */ /* 0x000fe40000800000 */
[----:B0-----:R-:W-:-:S03]  /*bd10*/  FSETP.GT.AND P4, PT, R134, R7, PT ;  /* 0x000000078600720b */ /* 0x001fc60003f84000 */
[----:B------:R-:W-:Y:S04]  /*bd20*/  @!P2 STS [R3+0x10], R87 ;  /* 0x000010570300a388 */ /* 0x000fe80000000800 */
[----:B------:R-:W-:Y:S01]  /*bd30*/  BAR.SYNC.DEFER_BLOCKING 0x0 ;  /* 0x0000000000007b1d */ /* 0x000fe20000010000 */
[----:B-1----:R-:W-:-:S05]  /*bd40*/  FSETP.GT.AND P1, PT, R85, R4, PT ;  /* 0x000000045500720b */ /* 0x002fca0003f24000 */
[----:B------:R-:W-:Y:S02]  /*bd50*/  @!P4 FSEL R134, R134, R7, P5 ;  /* 0x000000078686c208 */ /* 0x000fe40002800000 */
[C---:B------:R-:W-:Y:S02]  /*bd60*/  FSETP.NAN.AND P4, PT, R85.reuse, R85, PT ;  /* 0x000000555500720b */ /* 0x040fe40003f88000 */
[----:B------:R-:W-:Y:S01]  /*bd70*/  FSETP.NAN.AND P5, PT, R134, R134, PT ;  /* 0x000000868600720b */ /* 0x000fe20003fa8000 */
[----:B------:R-:W0:Y:S03]  /*bd80*/  SHFL.BFLY PT, R7, R134, 0x4, 0x1f ;  /* 0x0c801f0086077f89 */ /* 0x000e2600000e0000 */
[----:B------:R-:W-:-:S05]  /*bd90*/  @!P1 FSEL R85, R85, R4, P4 ;  /* 0x0000000455559208 */ /* 0x000fca0002000000 */
[----:B------:R-:W1:Y:S04]  /*bda0*/  SHFL.BFLY PT, R4, R85, 0x4, 0x1f ;  /* 0x0c801f0055047f89 */ /* 0x000e6800000e0000 */
[----:B------:R-:W2:Y:S01]  /*bdb0*/  @!P6 LDS R6, [R2.X4] ;  /* 0x000000000206e984 */ /* 0x000ea20000004800 */
[----:B0-----:R-:W-:Y:S02]  /*bdc0*/  FSETP.GT.AND P4, PT, R134, R7, PT ;  /* 0x000000078600720b */ /* 0x001fe40003f84000 */
[----:B-1----:R-:W-:-:S11]  /*bdd0*/  FSETP.GT.AND P1, PT, R85, R4, PT ;  /* 0x000000045500720b */ /* 0x002fd60003f24000 */
[----:B------:R-:W-:Y:S02]  /*bde0*/  @!P4 FSEL R134, R134, R7, P5 ;  /* 0x000000078686c208 */ /* 0x000fe40002800000 */
[----:B------:R-:W-:-:S03]  /*bdf0*/  FSETP.NAN.AND P5, PT, R85, R85, PT ;  /* 0x000000555500720b */ /* 0x000fc60003fa8000 */
[----:B------:R-:W-:Y:S01]  /*be00*/  SHFL.BFLY PT, R7, R134, 0x2, 0x1f ;  /* 0x0c401f0086077f89 */ /* 0x000fe200000e0000 */
[----:B------:R-:W-:Y:S02]  /*be10*/  @!P1 FSEL R85, R85, R4, P5 ;  /* 0x0000000455559208 */ /* 0x000fe40002800000 */
[----:B------:R-:W-:-:S03]  /*be20*/  FSETP.NAN.AND P5, PT, R134, R134, PT ;  /* 0x000000868600720b */ /* 0x000fc60003fa8000 */
[----:B------:R-:W-:Y:S01]  /*be30*/  SHFL.BFLY PT, R8, R85, 0x2, 0x1f ;  /* 0x0c401f0055087f89 */ /* 0x000fe200000e0000 */
[----:B--2---:R-:W-:-:S03]  /*be40*/  FSETP.NAN.AND P1, PT, R6, R6, PT ;  /* 0x000000060600720b */ /* 0x004fc60003f28000 */
[----:B------:R-:W0:Y:S02]  /*be50*/  SHFL.BFLY PT, R5, R6, 0x2, 0x1f ;  /* 0x0c401f0006057f89 */ /* 0x000e2400000e0000 */
[----:B0-----:R-:W-:-:S04]  /*be60*/  FSETP.GEU.AND P4, PT, R6, R5, PT ;  /* 0x000000050600720b */ /* 0x001fc80003f8e000 */
[----:B------:R-:W-:Y:S02]  /*be70*/  FSEL R5, R6, R5, !P4 ;  /* 0x0000000506057208 */ /* 0x000fe40006000000 */
[----:B------:R-:W-:Y:S02]  /*be80*/  FSETP.GT.AND P4, PT, R134, R7, PT ;  /* 0x000000078600720b */ /* 0x000fe40003f84000 */
[----:B------:R-:W-:Y:S02]  /*be90*/  FSEL R5, R6, R5, P1 ;  /* 0x0000000506057208 */ /* 0x000fe40000800000 */
[----:B------:R-:W-:-:S03]  /*bea0*/  FSETP.GT.AND P1, PT, R85, R8, PT ;  /* 0x000000085500720b */ /* 0x000fc60003f24000 */
[----:B------:R-:W0:Y:S06]  /*beb0*/  SHFL.BFLY PT, R4, R5, 0x1, 0x1f ;  /* 0x0c201f0005047f89 */ /* 0x000e2c00000e0000 */
[----:B------:R-:W-:Y:S02]  /*bec0*/  @!P4 FSEL R134, R134, R7, P5 ;  /* 0x000000078686c208 */ /* 0x000fe40002800000 */
[----:B------:R-:W-:-:S03]  /*bed0*/  FSETP.NAN.AND P5, PT, R85, R85, PT ;  /* 0x000000555500720b */ /* 0x000fc60003fa8000 */
[----:B------:R-:W1:Y:S01]  /*bee0*/  SHFL.BFLY PT, R9, R134, 0x1, 0x1f ;  /* 0x0c201f0086097f89 */ /* 0x000e6200000e0000 */
[----:B------:R-:W-:Y:S02]  /*bef0*/  @!P1 FSEL R85, R85, R8, P5 ;  /* 0x0000000855559208 */ /* 0x000fe40002800000 */
[C---:B------:R-:W-:Y:S02]  /*bf00*/  FSETP.NAN.AND P1, PT, R5.reuse, R5, PT ;  /* 0x000000050500720b */ /* 0x040fe40003f28000 */
[----:B------:R-:W-:Y:S02]  /*bf10*/  FSETP.NAN.AND P5, PT, R134, R134, PT ;  /* 0x000000868600720b */ /* 0x000fe40003fa8000 */
[----:B0-----:R-:W-:-:S13]  /*bf20*/  FSETP.GEU.AND P4, PT, R5, R4, PT ;  /* 0x000000040500720b */ /* 0x001fda0003f8e000 */
[----:B------:R-:W-:Y:S02]  /*bf30*/  @P4 SEL R5, R5, R4, P1 ;  /* 0x0000000405054207 */ /* 0x000fe40000800000 */
[----:B------:R-:W0:Y:S01]  /*bf40*/  SHFL.BFLY PT, R4, R85, 0x1, 0x1f ;  /* 0x0c201f0055047f89 */ /* 0x000e2200000e0000 */
[----:B-1----:R-:W-:-:S03]  /*bf50*/  FSETP.GT.AND P4, PT, R134, R9, PT ;  /* 0x000000098600720b */ /* 0x002fc60003f84000 */
[----:B------:R-:W-:Y:S04]  /*bf60*/  @P3 STS [R2.X4], R5 ;  /* 0x0000000502003388 */ /* 0x000fe80000004800 */
[----:B------:R-:W-:Y:S06]  /*bf70*/  BAR.SYNC.DEFER_BLOCKING 0x0 ;  /* 0x0000000000007b1d */ /* 0x000fec0000010000 */
[----:B------:R-:W-:-:S02]  /*bf80*/  @!P4 SEL R134, R134, R9, P5 ;  /* 0x000000098686c207 */ /* 0x000fc40002800000 */
[C---:B------:R-:W-:Y:S02]  /*bf90*/  FSETP.NAN.AND P4, PT, R85.reuse, R85, PT ;  /* 0x000000555500720b */ /* 0x040fe40003f88000 */
[CC--:B0-----:R-:W-:Y:S01]  /*bfa0*/  FSETP.GT.AND P1, PT, R85.reuse, R4.reuse, PT ;  /* 0x000000045500720b */ /* 0x0c1fe20003f24000 */
[----:B------:R-:W-:Y:S04]  /*bfb0*/  LDS R6, [RZ] ;  /* 0x00000000ff067984 */ /* 0x000fe80000000800 */
[----:B------:R-:W0:Y:S08]  /*bfc0*/  LDS R7, [0x10] ;  /* 0x00001000ff077984 */ /* 0x000e300000000800 */
[----:B------:R-:W-:Y:S01]  /*bfd0*/  @!P1 SEL R85, R85, R4, P4 ;  /* 0x0000000455559207 */ /* 0x000fe20002000000 */
[----:B------:R-:W-:Y:S06]  /*bfe0*/  BAR.SYNC.DEFER_BLOCKING 0x0 ;  /* 0x0000000000007b1d */ /* 0x000fec0000010000 */
[----:B0-----:R-:W-:Y:S04]  /*bff0*/  STS.64 [RZ], R6 ;  /* 0x00000006ff007388 */ /* 0x001fe80000000a00 */
[----:B------:R-:W-:Y:S06]  /*c000*/  BAR.SYNC.DEFER_BLOCKING 0x0 ;  /* 0x0000000000007b1d */ /* 0x000fec0000010000 */
[----:B------:R-:W-:Y:S04]  /*c010*/  LDS R4, [R11.X4] ;  /* 0x000000000b047984 */ /* 0x000fe80000004800 */
[----:B------:R-:W-:Y:S06]  /*c020*/  BAR.SYNC.DEFER_BLOCKING 0x0 ;  /* 0x0000000000007b1d */ /* 0x000fec0000010000 */
[----:B------:R-:W-:Y:S04]  /*c030*/  @!P2 STS [R3], R134 ;  /* 0x000000860300a388 */ /* 0x000fe80000000800 */
[----:B------:R-:W-:Y:S04]  /*c040*/  @!P2 STS [R3+0x10], R85 ;  /* 0x000010550300a388 */ /* 0x000fe80000000800 */
[----:B------:R-:W-:Y:S06]  /*c050*/  BAR.SYNC.DEFER_BLOCKING 0x0 ;  /* 0x0000000000007b1d */ /* 0x000fec0000010000 */
[----:B------:R-:W0:Y:S04]  /*c060*/  @!P6 LDS R10, [R2.X4] ;  /* 0x00000000020ae984 */ /* 0x000e280000004800 */
[----:B0-----:R-:W0:Y:S01]  /*c070*/  SHFL.BFLY PT, R5, R10, 0x2, 0x1f ;  /* 0x0c401f000a057f89 */ /* 0x001e2200000e0000 */
[----:B------:R-:W-:-:S02]  /*c080*/  FSETP.NAN.AND P2, PT, R10, R10, PT ;  /* 0x0000000a0a00720b */ /* 0x000fc40003f48000 */
[----:B0-----:R-:W-:-:S04]  /*c090*/  FSETP.GT.AND P1, PT, R10, R5, PT ;  /* 0x000000050a00720b */ /* 0x001fc80003f24000 */
[----:B------:R-:W-:-:S04]  /*c0a0*/  FSEL R5, R10, R5, P1 ;  /* 0x000000050a057208 */ /* 0x000fc80000800000 */
[----:B------:R-:W-:-:S04]  /*c0b0*/  FSEL R5, R10, R5, P2 ;  /* 0x000000050a057208 */ /* 0x000fc80001000000 */
[C---:B------:R-:W-:Y:S01]  /*c0c0*/  FSETP.NAN.AND P2, PT, R5.reuse, R5, PT ;  /* 0x000000050500720b */ /* 0x040fe20003f48000 */
[----:B------:R-:W0:Y:S02]  /*c0d0*/  SHFL.BFLY PT, R8, R5, 0x1, 0x1f ;  /* 0x0c201f0005087f89 */ /* 0x000e2400000e0000 */
[----:B0-----:R-:W-:-:S13]  /*c0e0*/  FSETP.GT.AND P1, PT, R5, R8, PT ;  /* 0x000000080500720b */ /* 0x001fda0003f24000 */
[----:B------:R-:W-:Y:S02]  /*c0f0*/  @!P1 SEL R5, R5, R8, P2 ;  /* 0x0000000805059207 */ /* 0x000fe40001000000 */
[----:B------:R-:W-:-:S03]  /*c100*/  FSETP.GE.AND P1, PT, R6, RZ, PT ;  /* 0x000000ff0600720b */ /* 0x000fc60003f26000 */
[----:B------:R0:W-:Y:S01]  /*c110*/  @P3 STS [R2.X4], R5 ;  /* 0x0000000502003388 */ /* 0x0001e20000004800 */
[----:B------:R-:W-:-:S03]  /*c120*/  FSEL R6, R6, RZ, !P1 ;  /* 0x000000ff06067208 */ /* 0x000fc60004800000 */
[----:B------:R-:W-:Y:S01]  /*c130*/  BAR.SYNC.DEFER_BLOCKING 0x0 ;  /* 0x0000000000007b1d */ /* 0x000fe20000010000 */
[----:B------:R-:W-:Y:S01]  /*c140*/  FSETP.GE.AND P1, PT, R7, RZ, PT ;  /* 0x000000ff0700720b */ /* 0x000fe20003f26000 */
[----:B------:R-:W-:-:S03]  /*c150*/  FADD R6, RZ, -R6 ;  /* 0x80000006ff067221 */ /* 0x000fc60000000000 */
[----:B------:R-:W-:Y:S01]  /*c160*/  FSEL R7, R7, RZ, !P1 ;  /* 0x000000ff07077208 */ /* 0x000fe20004800000 */
[----:B0-----:R-:W-:Y:S01]  /*c170*/  IMAD.SHL.U32 R5, R0, 0x2, RZ ;  /* 0x0000000200057824 */ /* 0x001fe200078e00ff */
[----:B------:R-:W-:-:S03]  /*c180*/  FSETP.NAN.AND P2, PT, R6, R6, PT ;  /* 0x000000060600720b */ /* 0x000fc60003f48000 */
[----:B------:R-:W-:Y:S01]  /*c190*/  FADD R7, RZ, -R7 ;  /* 0x80000007ff077221 */ /* 0x000fe20000000000 */
[----:B------:R-:W-:-:S04]  /*c1a0*/  LOP3.LUT R5, R5, 0x1, R2, 0xf8, !PT ;  /* 0x0000000105057812 */ /* 0x000fc800078ef802 */
[----:B------:R-:W-:Y:S01]  /*c1b0*/  FSETP.NAN.AND P3, PT, R7, R7, PT ;  /* 0x000000070700720b */ /* 0x000fe20003f68000 */
[----:B------:R-:W0:Y:S04]  /*c1c0*/  LDS R8, [RZ] ;  /* 0x00000000ff087984 */ /* 0x000e280000000800 */
[----:B------:R-:W1:Y:S04]  /*c1d0*/  LDS R9, [0x10] ;  /* 0x00001000ff097984 */ /* 0x000e680000000800 */
[----:B------:R-:W-:Y:S01]  /*c1e0*/  BAR.SYNC.DEFER_BLOCKING 0x0 ;  /* 0x0000000000007b1d */ /* 0x000fe20000010000 */
[----:B0-----:R-:W-:-:S05]  /*c1f0*/  FSETP.GTU.AND P1, PT, R8, RZ, PT ;  /* 0x000000ff0800720b */ /* 0x001fca0003f2c000 */
[----:B-1----:R0:W-:Y:S01]  /*c200*/  STS.64 [RZ], R8 ;  /* 0x00000008ff007388 */ /* 0x0021e20000000a00 */
[----:B------:R-:W-:-:S03]  /*c210*/  FSEL R3, R8, RZ, P1 ;  /* 0x000000ff08037208 */ /* 0x000fc60000800000 */
[----:B------:R-:W-:Y:S01]  /*c220*/  BAR.SYNC.DEFER_BLOCKING 0x0 ;  /* 0x0000000000007b1d */ /* 0x000fe20000010000 */
[C---:B------:R-:W-:Y:S02]  /*c230*/  FSETP.GTU.AND P4, PT, R9.reuse, RZ, PT ;  /* 0x000000ff0900720b */ /* 0x040fe40003f8c000 */
[CC--:B------:R-:W-:Y:S02]  /*c240*/  FSETP.GT.AND P1, PT, R6.reuse, R3.reuse, PT ;  /* 0x000000030600720b */ /* 0x0c0fe40003f24000 */
[----:B------:R-:W-:Y:S01]  /*c250*/  FSEL R10, R9, RZ, P4 ;  /* 0x000000ff090a7208 */ /* 0x000fe20002000000 */
[----:B0-----:R-:W-:Y:S01]  /*c260*/  IMAD.MOV.U32 R9, RZ, RZ, RZ ;  /* 0x000000ffff097224 */ /* 0x001fe200078e00ff */
[----:B------:R-:W-:Y:S02]  /*c270*/  @!P2 FSEL R6, R6, R3, P1 ;  /* 0x000000030606a208 */ /* 0x000fe40000800000 */
[----:B------:R-:W-:-:S03]  /*c280*/  FSETP.GT.AND P1, PT, R7, R10, PT ;  /* 0x0000000a0700720b */ /* 0x000fc60003f24000 */
[----:B------:R-:W-:Y:S01]  /*c290*/  FMUL R6, R6, 0.0078740157186985015869 ;  /* 0x3c01020406067820 */ /* 0x000fe20000400000 */
[----:B------:R-:W-:-:S04]  /*c2a0*/  @!P3 FSEL R7, R7, R10, P1 ;  /* 0x0000000a0707b208 */ /* 0x000fc80000800000 */
[C---:B------:R-:W-:Y:S01]  /*c2b0*/  FSETP.GT.AND P1, PT, R6.reuse, 9.9999997473787516356e-06, PT ;  /* 0x3727c5ac0600780b */ /* 0x040fe20003f24000 */
[----:B------:R-:W-:Y:S01]  /*c2c0*/  FMUL R7, R7, 0.0078740157186985015869 ;  /* 0x3c01020407077820 */ /* 0x000fe20000400000 */
[----:B------:R-:W-:-:S04]  /*c2d0*/  FSETP.NAN.AND P2, PT, R6, R6, PT ;  /* 0x000000060600720b */ /* 0x000fc80003f48000 */
[C---:B------:R-:W-:Y:S01]  /*c2e0*/  FSETP.GT.AND P3, PT, R7.reuse, 9.9999997473787516356e-06, PT ;  /* 0x3727c5ac0700780b */ /* 0x040fe20003f64000 */
[----:B------:R-:W0:Y:S06]  /*c2f0*/  LDS R3, [R11.X4] ;  /* 0x000000000b037984 */ /* 0x000e2c0000004800 */
[----:B------:R-:W-:Y:S02]  /*c300*/  @!P1 FSEL R6, R6, 9.9999997473787516356e-06, P2 ;  /* 0x3727c5ac06069808 */ /* 0x000fe40001000000 */
[----:B------:R-:W-:Y:S02]  /*c310*/  FSETP.NAN.AND P1, PT, R7, R7, PT ;  /* 0x000000070700720b */ /* 0x000fe40003f28000 */
[----:B------:R-:W-:-:S02]  /*c320*/  FSETP.GT.AND P2, PT, |R6|, 8.50705917302346158658e+37, PT ;  /* 0x7e8000000600780b */ /* 0x000fc40003f44200 */
[----:B------:R-:W-:Y:S02]  /*c330*/  @!P3 FSEL R7, R7, 9.9999997473787516356e-06, P1 ;  /* 0x3727c5ac0707b808 */ /* 0x000fe40000800000 */
[----:B------:R-:W-:Y:S02]  /*c340*/  LOP3.LUT P1, RZ, R2, 0x7e, RZ, 0xc0, !PT ;  /* 0x0000007e02ff7812 */ /* 0x000fe4000782c0ff */
[C---:B------:R-:W-:Y:S02]  /*c350*/  FSETP.GT.AND P3, PT, |R7|.reuse, 8.50705917302346158658e+37, PT ;  /* 0x7e8000000700780b */ /* 0x040fe40003f64200 */
[C---:B------:R-:W-:Y:S02]  /*c360*/  FSETP.GEU.AND P4, PT, |R6|.reuse, 1.175494350822287508e-38, PT ;  /* 0x008000000600780b */ /* 0x040fe40003f8e200 */
[----:B------:R-:W-:Y:S02]  /*c370*/  FSETP.GEU.AND P5, PT, |R7|, 1.175494350822287508e-38, PT ;  /* 0x008000000700780b */ /* 0x000fe40003fae200 */
[----:B------:R-:W-:Y:S01]  /*c380*/  ISETP.LT.AND P1, PT, R5, 0x200, !P1 ;  /* 0x000002000500780c */ /* 0x000fe20004f21270 */
[----:B------:R-:W-:-:S06]  /*c390*/  @P2 FMUL R6, R6, 0.25 ;  /* 0x3e80000006062820 */ /* 0x000fcc0000400000 */
[----:B------:R-:W-:Y:S02]  /*c3a0*/  @P3 FMUL R7, R7, 0.25 ;  /* 0x3e80000007073820 */ /* 0x000fe40000400000 */
[----:B------:R-:W-:Y:S02]  /*c3b0*/  @!P4 FMUL R6, R6, 16777216 ;  /* 0x4b8000000606c820 */ /* 0x000fe40000400000 */
[----:B------:R-:W-:-:S04]  /*c3c0*/  @!P5 FMUL R7, R7, 16777216 ;  /* 0x4b8000000707d820 */ /* 0x000fc80000400000 */
[----:B------:R-:W1:Y:S01]  /*c3d0*/  MUFU.RCP R6, R6 ;  /* 0x0000000600067308 */ /* 0x000e620000001000 */
[----:B0-----:R-:W-:Y:S01]  /*c3e0*/  F2FP.BF16.PACK_AB R4, R3, R4 ;  /* 0x000000040304723e */ /* 0x001fe200000010ff */
[----:B------:R-:W-:-:S03]  /*c3f0*/  IMAD.WIDE R2, R5, R136, c[0x0][0x1b0] ;  /* 0x00006c0005027625 */ /* 0x000fc600078e0288 */
[C---:B------:R-:W-:Y:S01]  /*c400*/  PRMT R8, R4.reuse, 0x7610, R8 ;  /* 0x0000761004087816 */ /* 0x040fe20000000008 */
[----:B------:R-:W-:Y:S01]  /*c410*/  IMAD.WIDE R136, R5, R136, c[0x0][0x1b8] ;  /* 0x00006e0005887625 */ /* 0x000fe200078e0288 */
[----:B------:R-:W-:Y:S01]  /*c420*/  PRMT R68, R4, 0x7632, R68 ;  /* 0x0000763204447816 */ /* 0x000fe20000000044 */
[----:B------:R-:W0:Y:S02]  /*c430*/  MUFU.RCP R7, R7 ;  /* 0x0000000700077308 */ /* 0x000e240000001000 */
[----:B------:R2:W-:Y:S01]  /*c440*/  @P1 STG.E.U16 [R2.64], R8 ;  /* 0x0000000802001986 */ /* 0x0005e2000c101512 */
[----:B------:R-:W-:-:S03]  /*c450*/  IMAD.MOV.U32 R4, RZ, RZ, 0x3e800000 ;  /* 0x3e800000ff047424 */ /* 0x000fc600078e00ff */
[----:B------:R2:W-:Y:S02]  /*c460*/  @P1 STG.E.U16 [R136.64], R68 ;  /* 0x0000004488001986 */ /* 0x0005e4000c101512 */
[C---:B------:R-:W-:Y:S02]  /*c470*/  FSEL R5, R4.reuse, 1, P2 ;  /* 0x3f80000004057808 */ /* 0x040fe40001000000 */
[----:B------:R-:W-:-:S03]  /*c480*/  FSEL R4, R4, 1, P3 ;  /* 0x3f80000004047808 */ /* 0x000fc60001800000 */
[----:B------:R-:W-:Y:S02]  /*c490*/  @!P4 FMUL R5, R5, 16777216 ;  /* 0x4b8000000505c820 */ /* 0x000fe40000400000 */
[----:B------:R-:W-:Y:S02]  /*c4a0*/  @!P5 FMUL R4, R4, 16777216 ;  /* 0x4b8000000404d820 */ /* 0x000fe40000400000 */
[----:B-1----:R-:W-:Y:S02]  /*c4b0*/  FMUL R14, R6, R5 ;  /* 0x00000005060e7220 */ /* 0x002fe40000400000 */
[----:B0-2---:R-:W-:Y:S01]  /*c4c0*/  FMUL R15, R7, R4 ;  /* 0x00000004070f7220 */ /* 0x005fe20000400000 */
.L_x_6:
[----:B0-----:R-:W-:Y:S01]  /*c4d0*/  LOP3.LUT R3, R9, R170, RZ, 0xfc, !PT ;  /* 0x000000aa09037212 */ /* 0x001fe200078efcff */
[----:B------:R-:W-:Y:S01]  /*c4e0*/  IMAD.U32 R2, RZ, RZ, UR4 ;  /* 0x00000004ff027e24 */ /* 0x000fe2000f8e00ff */
[----:B------:R-:W-:Y:S01]  /*c4f0*/  CS2R R16, SRZ ;  /* 0x0000000000107805 */ /* 0x000fe2000001ff00 */
[----:B------:R-:W-:Y:S01]  /*c500*/  IMAD.MOV.U32 R13, RZ, RZ, 0x2 ;  /* 0x00000002ff0d7424 */ /* 0x000fe200078e00ff */
[----:B------:R-:W-:Y:S01]  /*c510*/  ISETP.LT.U32.AND P1, PT, R3, 0xc00, PT ;  /* 0x00000c000300780c */ /* 0x000fe20003f21070 */
[----:B------:R-:W-:Y:S01]  /*c520*/  IMAD R42, R0, 0x1800, R3 ;  /* 0x00001800002a7824 */ /* 0x000fe200078e0203 */
[----:B------:R-:W-:-:S02]  /*c530*/  CS2R R18, SRZ ;  /* 0x0000000000127805 */ /* 0x000fc4000001ff00 */
[----:B------:R-:W-:Y:S01]  /*c540*/  ISETP.LT.U32.AND.EX P1, PT, R2, RZ, !P0, P1 ;  /* 0x000000ff0200720c */ /* 0x000fe20004721110 */
[----:B------:R-:W-:Y:S01]  /*c550*/  IMAD.WIDE R2, R42, R13, c[0x0][0x1a8] ;  /* 0x00006a002a027625 */ /* 0x000fe200078e020d */
[----:B------:R-:W-:Y:S01]  /*c560*/  LOP3.LUT R5, R9, 0x8, R170, 0xfe, !PT ;  /* 0x0000000809057812 */ /* 0x000fe200078efeaa */
[----:B------:R-:W-:Y:S01]  /*c570*/  CS2R R20, SRZ ;  /* 0x0000000000147805 */ /* 0x000fe2000001ff00 */
[----:B------:R-:W-:-:S03]  /*c580*/  CS2R R22, SRZ ;  /* 0x0000000000167805 */ /* 0x000fc6000001ff00 */
[----:B------:R-:W-:-:S06]  /*c590*/  IMAD R5, R0, 0x1800, R5 ;  /* 0x0000180000057824 */ /* 0x000fcc00078e0205 */
[----:B------:R0:W2:Y:S01]  /*c5a0*/  @P1 LDG.E.EF.128 R16, [R2.64] ;  /* 0x0000001202101981 */ /* 0x0000a2000c0e1d00 */
[----:B------:R-:W-:-:S05]  /*c5b0*/  IMAD.WIDE R6, R5, R13, c[0x0][0x1a8] ;  /* 0x00006a0005067625 */ /* 0x000fca00078e020d */
[----:B------:R1:W3:Y:S01]  /*c5c0*/  @P1 LDG.E.EF.128 R20, [R6.64] ;  /* 0x0000001206141981 */ /* 0x0002e2000c0e1d00 */
[----:B------:R-:W-:Y:S01]  /*c5d0*/  IADD3 R43, R42, 0xc00, RZ ;  /* 0x00000c002a2b7810 */ /* 0x000fe20007ffe0ff */
[----:B------:R-:W-:Y:S01]  /*c5e0*/  CS2R R8, SRZ ;  /* 0x0000000000087805 */ /* 0x000fe2000001ff00 */
[----:B------:R-:W-:-:S03]  /*c5f0*/  CS2R R10, SRZ ;  /* 0x00000000000a7805 */ /* 0x000fc6000001ff00 */
[----:B0-----:R-:W-:-:S05]  /*c600*/  IMAD.WIDE R2, R43, R13, c[0x0][0x1a8] ;  /* 0x00006a002b027625 */ /* 0x001fca00078e020d */
[----:B------:R2:W4:Y:S01]  /*c610*/  @P1 LDG.E.EF.128 R8, [R2.64] ;  /* 0x0000001202081981 */ /* 0x000522000c0e1d00 */
[----:B------:R-:W-:Y:S01]  /*c620*/  IADD3 R12, R5, 0xc00, RZ ;  /* 0x00000c00050c7810 */ /* 0x000fe20007ffe0ff */
[----:B-1----:R-:W-:Y:S01]  /*c630*/  CS2R R6, SRZ ;  /* 0x0000000000067805 */ /* 0x002fe2000001ff00 */
[----:B------:R-:W-:-:S03]  /*c640*/  CS2R R4, SRZ ;  /* 0x0000000000047805 */ /* 0x000fc6000001ff00 */
[----:B------:R-:W-:-:S05]  /*c650*/  IMAD.WIDE R12, R12, R13, c[0x0][0x1a8] ;  /* 0x00006a000c0c7625 */ /* 0x000fca00078e020d */
[----:B------:R0:W5:Y:S01]  /*c660*/  @P1 LDG.E.EF.128 R4, [R12.64] ;  /* 0x000000120c041981 */ /* 0x000162000c0e1d00 */
[C---:B--2---:R-:W-:Y:S01]  /*c670*/  IMAD.U32 R3, R18.reuse, 0x10000, RZ ;  /* 0x0001000012037824 */ /* 0x044fe200078e00ff */
[----:B------:R-:W-:Y:S01]  /*c680*/  PRMT R18, R18, 0x7632, R18 ;  /* 0x0000763212127816 */ /* 0x000fe20000000012 */
[C---:B------:R-:W-:Y:S01]  /*c690*/  IMAD.U32 R25, R16.reuse, 0x10000, RZ ;  /* 0x0001000010197824 */ /* 0x040fe200078e00ff */
[----:B------:R-:W-:Y:S01]  /*c6a0*/  PRMT R16, R16, 0x7632, R16 ;  /* 0x0000763210107816 */ /* 0x000fe20000000010 */
[C---:B------:R-:W-:Y:S01]  /*c6b0*/  FMUL R2, R14.reuse, R3 ;  /* 0x000000030e027220 */ /* 0x040fe20000400000 */
[----:B------:R-:W-:Y:S01]  /*c6c0*/  IMAD.U32 R3, R19, 0x10000, RZ ;  /* 0x0001000013037824 */ /* 0x000fe200078e00ff */
[C---:B------:R-:W-:Y:S01]  /*c6d0*/  FMUL R24, R14.reuse, R25 ;  /* 0x000000190e187220 */ /* 0x040fe20000400000 */
[----:B------:R-:W-:Y:S01]  /*c6e0*/  IMAD.U32 R25, R17, 0x10000, RZ ;  /* 0x0001000011197824 */ /* 0x000fe200078e00ff */
[----:B------:R-:W-:Y:S01]  /*c6f0*/  FRND R29, R2 ;  /* 0x00000002001d7307 */ /* 0x000fe20000201000 */
[C---:B0-----:R-:W-:Y:S01]  /*c700*/  FMUL R12, R14.reuse, R3 ;  /* 0x000000030e0c7220 */ /* 0x041fe20000400000 */
[----:B---3--:R-:W-:Y:S01]  /*c710*/  IMAD.U32 R3, R21, 0x10000, RZ ;  /* 0x0001000015037824 */ /* 0x008fe200078e00ff */
[----:B------:R-:W-:Y:S01]  /*c720*/  FMUL R25, R14, R25 ;  /* 0x000000190e197220 */ /* 0x000fe20000400000 */
[C---:B------:R-:W-:Y:S01]  /*c730*/  IMAD.U32 R13, R20.reuse, 0x10000, RZ ;  /* 0x00010000140d7824 */ /* 0x040fe200078e00ff */
[----:B------:R-:W-:-:S02]  /*c740*/  PRMT R20, R20, 0x7632, R20 ;  /* 0x0000763214147816 */ /* 0x000fc40000000014 */
[----:B------:R-:W-:Y:S01]  /*c750*/  PRMT R17, R17, 0x7632, R17 ;  /* 0x0000763211117816 */ /* 0x000fe20000000011 */
[----:B------:R0:W1:Y:S01]  /*c760*/  FRND R27, R24 ;  /* 0x00000018001b7307 */ /* 0x0000620000201000 */
[----:B------:R-:W-:Y:S01]  /*c770*/  FMUL R26, R14, R13 ;  /* 0x0000000d0e1a7220 */ /* 0x000fe20000400000 */
[C---:B------:R-:W-:Y:S01]  /*c780*/  IMAD.U32 R13, R22.reuse, 0x10000, RZ ;  /* 0x00010000160d7824 */ /* 0x040fe200078e00ff */
[----:B------:R-:W-:Y:S01]  /*c790*/  PRMT R22, R22, 0x7632, R22 ;  /* 0x0000763216167816 */ /* 0x000fe20000000016 */
[----:B------:R-:W-:Y:S01]  /*c7a0*/  IMAD.U32 R17, R17, 0x10000, RZ ;  /* 0x0001000011117824 */ /* 0x000fe200078e00ff */
[----:B------:R-:W-:Y:S01]  /*c7b0*/  PRMT R19, R19, 0x7632, R19 ;  /* 0x0000763213137816 */ /* 0x000fe20000000013 */
[C---:B------:R-:W-:Y:S01]  /*c7c0*/  FMUL R13, R14.reuse, R13 ;  /* 0x0000000d0e0d7220 */ /* 0x040fe20000400000 */
[----:B------:R-:W-:Y:S01]  /*c7d0*/  PRMT R21, R21, 0x7632, R21 ;  /* 0x0000763215157816 */ /* 0x000fe20000000015 */
[----:B------:R2:W3:Y:S01]  /*c7e0*/  FRND R28, R25 ;  /* 0x00000019001c7307 */ /* 0x0004e20000201000 */
[C---:B0-----:R-:W-:Y:S01]  /*c7f0*/  FMUL R24, R14.reuse, R3 ;  /* 0x000000030e187220 */ /* 0x041fe20000400000 */
[----:B------:R-:W-:Y:S01]  /*c800*/  IMAD.U32 R3, R23, 0x10000, RZ ;  /* 0x0001000017037824 */ /* 0x000fe200078e00ff */
[----:B------:R-:W-:Y:S01]  /*c810*/  FMUL R17, R14, R17 ;  /* 0x000000110e117220 */ /* 0x000fe20000400000 */
[----:B------:R-:W-:Y:S01]  /*c820*/  IMAD.U32 R19, R19, 0x10000, RZ ;  /* 0x0001000013137824 */ /* 0x000fe200078e00ff */
[----:B------:R-:W-:Y:S01]  /*c830*/  PRMT R23, R23, 0x7632, R23 ;  /* 0x0000763217177816 */ /* 0x000fe20000000017 */
[----:B------:R-:W-:-:S02]  /*c840*/  IMAD.U32 R21, R21, 0x10000, RZ ;  /* 0x0001000015157824 */ /* 0x000fc400078e00ff */
[----:B------:R0:W-:Y:S01]  /*c850*/  FRND R30, R12 ;  /* 0x0000000c001e7307 */ /* 0x0001e20000201000 */
[----:B--2---:R-:W-:Y:S01]  /*c860*/  FMUL R25, R14, R3 ;  /* 0x000000030e197220 */ /* 0x004fe20000400000 */
[----:B------:R-:W-:Y:S01]  /*c870*/  IMAD.U32 R3, R16, 0x10000, RZ ;  /* 0x0001000010037824 */ /* 0x000fe200078e00ff */
[----:B-1----:R-:W-:Y:S01]  /*c880*/  FSETP.GT.AND P3, PT, R27, -127, PT ;  /* 0xc2fe00001b00780b */ /* 0x002fe20003f64000 */
[C---:B------:R-:W-:Y:S01]  /*c890*/  FMUL R19, R14.reuse, R19 ;  /* 0x000000130e137220 */ /* 0x040fe20000400000 */
[C---:B------:R-:W-:Y:S01]  /*c8a0*/  FMUL R21, R14.reuse, R21 ;  /* 0x000000150e157220 */ /* 0x040fe20000400000 */
[----:B------:R-:W-:Y:S01]  /*c8b0*/  FMUL R2, R14, R3 ;  /* 0x000000030e027220 */ /* 0x000fe20000400000 */
[----:B------:R-:W-:Y:S01]  /*c8c0*/  IMAD.U32 R3, R18, 0x10000, RZ ;  /* 0x0001000012037824 */ /* 0x000fe200078e00ff */
[----:B------:R-:W-:Y:S01]  /*c8d0*/  FRND R32, R24 ;  /* 0x0000001800207307 */ /* 0x000fe20000201000 */
[----:B---3--:R-:W-:Y:S01]  /*c8e0*/  FSETP.GT.AND P2, PT, R28, -127, PT ;  /* 0xc2fe00001c00780b */ /* 0x008fe20003f44000 */
[----:B------:R-:W-:Y:S01]  /*c8f0*/  IMAD.U32 R23, R23, 0x10000, RZ ;  /* 0x0001000017177824 */ /* 0x000fe200078e00ff */
[----:B0-----:R-:W-:Y:S01]  /*c900*/  FMUL R12, R14, R3 ;  /* 0x000000030e0c7220 */ /* 0x001fe20000400000 */
[----:B------:R-:W-:-:S02]  /*c910*/  IMAD.U32 R3, R20, 0x10000, RZ ;  /* 0x0001000014037824 */ /* 0x000fc400078e00ff */
[----:B------:R-:W-:Y:S02]  /*c920*/  FMUL R23, R14, R23 ;  /* 0x000000170e177220 */ /* 0x000fe40000400000 */
[----:B------:R4:W0:Y:S08]  /*c930*/  FRND R24, R2 ;  /* 0x0000000200187307 */ /* 0x0008300000201000 */
[----:B------:R1:W-:Y:S01]  /*c940*/  FRND R33, R13 ;  /* 0x0000000d00217307 */ /* 0x0003e20000201000 */
[C---:B----4-:R-:W-:Y:S01]  /*c950*/  IMAD.U32 R2, R8.reuse, 0x10000, RZ ;  /* 0x0001000008027824 */ /* 0x050fe200078e00ff */
[----:B------:R-:W-:-:S05]  /*c960*/  PRMT R8, R8, 0x7632, R8 ;  /* 0x0000763208087816 */ /* 0x000fca0000000008 */
[----:B------:R-:W-:Y:S01]  /*c970*/  IMAD.U32 R8, R8, 0x10000, RZ ;  /* 0x0001000008087824 */ /* 0x000fe200078e00ff */
[----:B0-----:R-:W-:Y:S01]  /*c980*/  FSETP.GT.AND P4, PT, R24, -127, PT ;  /* 0xc2fe00001800780b */ /* 0x001fe20003f84000 */
[----:B-1----:R-:W-:Y:S01]  /*c990*/  FMUL R13, R14, R3 ;  /* 0x000000030e0d7220 */ /* 0x002fe20000400000 */
[----:B------:R-:W-:Y:S01]  /*c9a0*/  IMAD.U32 R3, R22, 0x10000, RZ ;  /* 0x0001000016037824 */ /* 0x000fe200078e00ff */
[----:B------:R-:W-:Y:S01]  /*c9b0*/  FSETP.NAN.AND P5, PT, R24, R24, PT ;  /* 0x000000181800720b */ /* 0x000fe20003fa8000 */
[----:B------:R-:W-:Y:S01]  /*c9c0*/  FRND R31, R26 ;  /* 0x0000001a001f7307 */ /* 0x000fe20000201000 */
[----:B------:R-:W-:Y:S01]  /*c9d0*/  FMUL R8, R15, R8 ;  /* 0x000000080f087220 */ /* 0x000fe20000400000 */
[----:B------:R-:W-:-:S06]  /*c9e0*/  FMUL R3, R14, R3 ;  /* 0x000000030e037220 */ /* 0x000fcc0000400000 */
[----:B------:R0:W-:Y:S01]  /*c9f0*/  FRND R20, R13 ;  /* 0x0000000d00147307 */ /* 0x0001e20000201000 */
[----:B------:R-:W-:Y:S02]  /*ca00*/  @!P4 FSEL R24, R24, -127, P5 ;  /* 0xc2fe00001818c808 */ /* 0x000fe40002800000 */
[C---:B------:R-:W-:Y:S02]  /*ca10*/  FSETP.NAN.AND P4, PT, R27.reuse, R27, PT ;  /* 0x0000001b1b00720b */ /* 0x040fe40003f88000 */
[----:B------:R-:W-:Y:S02]  /*ca20*/  FSETP.GEU.AND P6, PT, R24, 127, PT ;  /* 0x42fe00001800780b */ /* 0x000fe40003fce000 */
[----:B------:R-:W-:Y:S01]  /*ca30*/  @!P3 FSEL R27, R27, -127, P4 ;  /* 0xc2fe00001b1bb808 */ /* 0x000fe20002000000 */
[----:B------:R1:W-:Y:S01]  /*ca40*/  FRND R22, R3 ;  /* 0x0000000300167307 */ /* 0x0003e20000201000 */
[----:B0-----:R-:W-:Y:S01]  /*ca50*/  FMUL R13, R15, R2 ;  /* 0x000000020f0d7220 */ /* 0x001fe20000400000 */
[C---:B------:R-:W-:Y:S01]  /*ca60*/  IMAD.U32 R2, R9.reuse, 0x10000, RZ ;  /* 0x0001000009027824 */ /* 0x040fe200078e00ff */
[----:B------:R-:W-:-:S02]  /*ca70*/  PRMT R9, R9, 0x7632, R9 ;  /* 0x0000763209097816 */ /* 0x000fc40000000009 */
[----:B------:R-:W-:Y:S01]  /*ca80*/  FSETP.GT.AND P3, PT, R29, -127, PT ;  /* 0xc2fe00001d00780b */ /* 0x000fe20003f64000 */
[----:B------:R-:W-:Y:S01]  /*ca90*/  FMUL R16, R15, R2 ;  /* 0x000000020f107220 */ /* 0x000fe20000400000 */
[C---:B------:R-:W-:Y:S01]  /*caa0*/  IMAD.U32 R2, R11.reuse, 0x10000, RZ ;  /* 0x000100000b027824 */ /* 0x040fe200078e00ff */
[----:B------:R0:W-:Y:S01]  /*cab0*/  FRND R35, R13 ;  /* 0x0000000d00237307 */ /* 0x0001e20000201000 */
[----:B------:R-:W-:Y:S02]  /*cac0*/  PRMT R11, R11, 0x7632, R11 ;  /* 0x000076320b0b7816 */ /* 0x000fe4000000000b */
[----:B-1----:R-:W-:Y:S01]  /*cad0*/  FMUL R3, R15, R2 ;  /* 0x000000020f037220 */ /* 0x002fe20000400000 */
[----:B-----5:R-:W-:Y:S01]  /*cae0*/  IMAD.U32 R2, R5, 0x10000, RZ ;  /* 0x0001000005027824 */ /* 0x020fe200078e00ff */
[C---:B------:R-:W-:Y:S02]  /*caf0*/  FSETP.NAN.AND P4, PT, R28.reuse, R28, PT ;  /* 0x0000001c1c00720b */ /* 0x040fe40003f88000 */
[----:B------:R-:W-:Y:S01]  /*cb00*/  FSETP.NAN.AND P5, PT, R27, R27, PT ;  /* 0x0000001b1b00720b */ /* 0x000fe20003fa8000 */
[----:B------:R1:W-:Y:S01]  /*cb10*/  FRND R36, R16 ;  /* 0x0000001000247307 */ /* 0x0003e20000201000 */
[----:B0-----:R-:W-:Y:S01]  /*cb20*/  FMUL R13, R15, R2 ;  /* 0x000000020f0d7220 */ /* 0x001fe20000400000 */
[----:B------:R-:W-:Y:S01]  /*cb30*/  IMAD.U32 R2, R7, 0x10000, RZ ;  /* 0x0001000007027824 */ /* 0x000fe200078e00ff */
[----:B------:R-:W-:-:S02]  /*cb40*/  @!P2 FSEL R28, R28, -127, P4 ;  /* 0xc2fe00001c1ca808 */ /* 0x000fc40002000000 */
[----:B------:R-:W-:Y:S02]  /*cb50*/  FSETP.GEU.AND P4, PT, R27, 127, PT ;  /* 0x42fe00001b00780b */ /* 0x000fe40003f8e000 */
[----:B------:R-:W-:Y:S01]  /*cb60*/  FSETP.NAN.AND P2, PT, R29, R29, PT ;  /* 0x0000001d1d00720b */ /* 0x000fe20003f48000 */
[----:B------:R0:W-:Y:S01]  /*cb70*/  FRND R37, R3 ;  /* 0x0000000300257307 */ /* 0x0001e20000201000 */
[----:B-1----:R-:W-:Y:S01]  /*cb80*/  FMUL R16, R15, R2 ;  /* 0x000000020f107220 */ /* 0x002fe20000400000 */
[----:B------:R-:W-:Y:S01]  /*cb90*/  IMAD.U32 R2, R9, 0x10000, RZ ;  /* 0x0001000009027824 */ /* 0x000fe200078e00ff */
[----:B------:R-:W-:Y:S02]  /*cba0*/  @!P3 FSEL R29, R29, -127, P2 ;  /* 0xc2fe00001d1db808 */ /* 0x000fe40001000000 */
[----:B------:R-:W-:Y:S02]  /*cbb0*/  FSETP.NAN.AND P3, PT, R24, R24, PT ;  /* 0x000000181800720b */ /* 0x000fe40003f68000 */
[----:B------:R-:W-:Y:S01]  /*cbc0*/  PRMT R5, R5, 0x7632, R5 ;  /* 0x0000763205057816 */ /* 0x000fe20000000005 */
[----:B------:R-:W1:Y:S01]  /*cbd0*/  FRND R26, R17 ;  /* 0x00000011001a7307 */ /* 0x000e620000201000 */
[----:B0-----:R-:W-:Y:S01]  /*cbe0*/  FMUL R3, R15, R2 ;  /* 0x000000020f037220 */ /* 0x001fe20000400000 */
[----:B------:R-:W-:Y:S01]  /*cbf0*/  IMAD.U32 R2, R11, 0x10000, RZ ;  /* 0x000100000b027824 */ /* 0x000fe200078e00ff */
[----:B------:R-:W-:-:S03]  /*cc00*/  PRMT R7, R7, 0x7632, R7 ;  /* 0x0000763207077816 */ /* 0x000fc60000000007 */
[----:B------:R-:W-:Y:S02]  /*cc10*/  FMUL R2, R15, R2 ;  /* 0x000000020f027220 */ /* 0x000fe40000400000 */
[----:B------:R-:W0:Y:S08]  /*cc20*/  F2I.S16.TRUNC.NTZ R11, R24 ;  /* 0x00000018000b7305 */ /* 0x000e30000020e900 */
[----:B------:R0:W2:Y:S01]  /*cc30*/  F2I.S16.TRUNC.NTZ R38, R27 ;  /* 0x0000001b00267305 */ /* 0x0000a2000020e900 */
[----:B-1----:R-:W-:-:S07]  /*cc40*/  FSETP.GT.AND P2, PT, R26, -127, PT ;  /* 0xc2fe00001a00780b */ /* 0x002fce0003f44000 */
[----:B------:R-:W-:Y:S01]  /*cc50*/  FRND R34, R25 ;  /* 0x0000001900227307 */ /* 0x000fe20000201000 */
[----:B0-----:R-:W-:-:S04]  /*cc60*/  LOP3.LUT R27, R11, 0xffff, RZ, 0xc0, !PT ;  /* 0x0000ffff0b1b7812 */ /* 0x001fc800078ec0ff */
[----:B------:R-:W-:Y:S02]  /*cc70*/  @P6 SEL R27, R27, 0x7f, P3 ;  /* 0x0000007f1b1b6807 */ /* 0x000fe40001800000 */
[----:B------:R-:W-:Y:S01]  /*cc80*/  FSETP.GEU.AND P3, PT, R28, 127, PT ;  /* 0x42fe00001c00780b */ /* 0x000fe20003f6e000 */
[----:B------:R0:W1:Y:S01]  /*cc90*/  FRND R25, R12 ;  /* 0x0000000c00197307 */ /* 0x0000620000201000 */
[----:B--2---:R-:W-:Y:S02]  /*cca0*/  LOP3.LUT R38, R38, 0xffff, RZ, 0xc0, !PT ;  /* 0x0000ffff26267812 */ /* 0x004fe400078ec0ff */
[----:B------:R-:W-:Y:S02]  /*ccb0*/  FSETP.NAN.AND P6, PT, R26, R26, PT ;  /* 0x0000001a1a00720b */ /* 0x000fe40003fc8000 */
[----:B------:R-:W-:Y:S02]  /*ccc0*/  @P4 SEL R38, R38, 0x7f, P5 ;  /* 0x0000007f26264807 */ /* 0x000fe40002800000 */
[----:B------:R-:W-:Y:S01]  /*ccd0*/  @!P2 FSEL R26, R26, -127, P6 ;  /* 0xc2fe00001a1aa808 */ /* 0x000fe20003000000 */
[----:B------:R-:W-:Y:S01]  /*cce0*/  FRND R9, R2 ;  /* 0x0000000200097307 */ /* 0x000fe20000201000 */
[----:B------:R-:W-:Y:S01]  /*ccf0*/  FSETP.NAN.AND P4, PT, R28, R28, PT ;  /* 0x0000001c1c00720b */ /* 0x000fe20003f88000 */
[----:B0-----:R-:W-:Y:S01]  /*cd00*/  IMAD.U32 R12, R10, 0x10000, RZ ;  /* 0x000100000a0c7824 */ /* 0x001fe200078e00ff */
[----:B------:R-:W-:-:S02]  /*cd10*/  FSETP.GEU.AND P2, PT, R29, 127, PT ;  /* 0x42fe00001d00780b */ /* 0x000fc40003f4e000 */
[----:B------:R-:W-:Y:S01]  /*cd20*/  PRMT R10, R10, 0x7632, R10 ;  /* 0x000076320a0a7816 */ /* 0x000fe2000000000a */
[----:B------:R-:W-:Y:S01]  /*cd30*/  FMUL R17, R15, R12 ;  /* 0x0000000c0f117220 */ /* 0x000fe20000400000 */
[----:B------:R-:W-:Y:S01]  /*cd40*/  IMAD.U32 R12, R4, 0x10000, RZ ;  /* 0x00010000040c7824 */ /* 0x000fe200078e00ff */
[----:B------:R-:W0:Y:S01]  /*cd50*/  F2I.S16.TRUNC.NTZ R2, R28 ;  /* 0x0000001c00027305 */ /* 0x000e22000020e900 */
[C---:B-1----:R-:W-:Y:S01]  /*cd60*/  FSETP.GT.AND P5, PT, R25.reuse, -127, PT ;  /* 0xc2fe00001900780b */ /* 0x042fe20003fa4000 */
[----:B------:R-:W-:Y:S01]  /*cd70*/  IMAD.U32 R10, R10, 0x10000, RZ ;  /* 0x000100000a0a7824 */ /* 0x000fe200078e00ff */
[----:B------:R-:W-:Y:S01]  /*cd80*/  FSETP.NAN.AND P6, PT, R25, R25, PT ;  /* 0x000000191900720b */ /* 0x000fe20003fc8000 */
[C---:B------:R-:W-:Y:S01]  /*cd90*/  FMUL R18, R15.reuse, R12 ;  /* 0x0000000c0f127220 */ /* 0x040fe20000400000 */
[----:B------:R-:W-:Y:S01]  /*cda0*/  IMAD.U32 R12, R6, 0x10000, RZ ;  /* 0x00010000060c7824 */ /* 0x000fe200078e00ff */
[C---:B------:R-:W-:Y:S01]  /*cdb0*/  FMUL R10, R15.reuse, R10 ;  /* 0x0000000a0f0a7220 */ /* 0x040fe20000400000 */
[----:B------:R-:W-:Y:S01]  /*cdc0*/  PRMT R4, R4, 0x7632, R4 ;  /* 0x0000763204047816 */ /* 0x000fe20000000004 */
[----:B------:R-:W1:Y:S01]  /*cdd0*/  FRND R19, R19 ;  /* 0x0000001300137307 */ /* 0x000e620000201000 */
[----:B------:R-:W-:Y:S01]  /*cde0*/  FMUL R12, R15, R12 ;  /* 0x0000000c0f0c7220 */ /* 0x000fe20000400000 */
[----:B------:R-:W-:-:S02]  /*cdf0*/  PRMT R6, R6, 0x7632, R6 ;  /* 0x0000763206067816 */ /* 0x000fc40000000006 */
[----:B------:R-:W-:Y:S01]  /*ce00*/  IMAD.U32 R4, R4, 0x10000, RZ ;  /* 0x0001000004047824 */ /* 0x000fe200078e00ff */
[----:B------:R-:W-:Y:S02]  /*ce10*/  PRMT R38, R38, 0x3340, R27 ;  /* 0x0000334026267816 */ /* 0x000fe4000000001b */
[----:B------:R-:W-:Y:S01]  /*ce20*/  @!P5 FSEL R25, R25, -127, P6 ;  /* 0xc2fe00001919d808 */ /* 0x000fe20003000000 */
[----:B------:R-:W2:Y:S01]  /*ce30*/  F2I.S16.TRUNC.NTZ R11, R29 ;  /* 0x0000001d000b7305 */ /* 0x000ea2000020e900 */
[----:B0-----:R-:W-:Y:S01]  /*ce40*/  LOP3.LUT R24, R2, 0xffff, RZ, 0xc0, !PT ;  /* 0x0000ffff02187812 */ /* 0x001fe200078ec0ff */
[----:B------:R-:W-:Y:S01]  /*ce50*/  FMUL R4, R15, R4 ;  /* 0x000000040f047220 */ /* 0x000fe20000400000 */
[----:B------:R-:W-:Y:S01]  /*ce60*/  FSETP.NAN.AND P6, PT, R29, R29, PT ;  /* 0x0000001d1d00720b */ /* 0x000fe20003fc8000 */
[----:B------:R-:W-:Y:S01]  /*ce70*/  IMAD.U32 R6, R6, 0x10000, RZ ;  /* 0x0001000006067824 */ /* 0x000fe200078e00ff */
[----:B------:R-:W-:Y:S02]  /*ce80*/  @P3 SEL R24, R24, 0x7f, P4 ;  /* 0x0000007f18183807 */ /* 0x000fe40002000000 */
[C---:B------:R-:W-:Y:S01]  /*ce90*/  FSETP.GT.AND P3, PT, R30.reuse, -127, PT ;  /* 0xc2fe00001e00780b */ /* 0x040fe20003f64000 */
[----:B------:R-:W0:Y:S01]  /*cea0*/  F2I.S16.TRUNC.NTZ R2, R26 ;  /* 0x0000001a00027305 */ /* 0x000e22000020e900 */
[----:B-1----:R-:W-:Y:S01]  /*ceb0*/  FSETP.GT.AND P4, PT, R19, -127, PT ;  /* 0xc2fe00001300780b */ /* 0x002fe20003f84000 */
[----:B------:R-:W-:Y:S01]  /*cec0*/  FMUL R6, R15, R6 ;  /* 0x000000060f067220 */ /* 0x000fe20000400000 */
[----:B------:R-:W-:-:S02]  /*ced0*/  FSETP.NAN.AND P5, PT, R30, R30, PT ;  /* 0x0000001e1e00720b */ /* 0x000fc40003fa8000 */
[----:B--2---:R-:W-:-:S03]  /*cee0*/  LOP3.LUT R29, R11, 0xffff, RZ, 0xc0, !PT ;  /* 0x0000ffff0b1d7812 */ /* 0x004fc600078ec0ff */
[----:B------:R-:W1:Y:S01]  /*cef0*/  F2I.S16.TRUNC.NTZ R28, R25 ;  /* 0x00000019001c7305 */ /* 0x000e62000020e900 */
[----:B------:R-:W-:Y:S02]  /*cf00*/  @P2 SEL R29, R29, 0x7f, P6 ;  /* 0x0000007f1d1d2807 */ /* 0x000fe40003000000 */
[----:B------:R-:W-:Y:S02]  /*cf10*/  FSETP.GEU.AND P2, PT, R26, 127, PT ;  /* 0x42fe00001a00780b */ /* 0x000fe40003f4e000 */
[----:B------:R-:W-:-:S03]  /*cf20*/  FSETP.NAN.AND P6, PT, R19, R19, PT ;  /* 0x000000131300720b */ /* 0x000fc60003fc8000 */
[----:B------:R-:W-:Y:S01]  /*cf30*/  FRND R21, R21 ;  /* 0x0000001500157307 */ /* 0x000fe20000201000 */
[----:B------:R-:W-:Y:S02]  /*cf40*/  @!P3 FSEL R30, R30, -127, P5 ;  /* 0xc2fe00001e1eb808 */ /* 0x000fe40002800000 */
[----:B------:R-:W-:Y:S02]  /*cf50*/  FSETP.GT.AND P3, PT, R31, -127, PT ;  /* 0xc2fe00001f00780b */ /* 0x000fe40003f64000 */
[----:B------:R-:W-:Y:S02]  /*cf60*/  @!P4 FSEL R19, R19, -127, P6 ;  /* 0xc2fe00001313c808 */ /* 0x000fe40003000000 */
[----:B------:R-:W-:Y:S01]  /*cf70*/  FSETP.NAN.AND P5, PT, R26, R26, PT ;  /* 0x0000001a1a00720b */ /* 0x000fe20003fa8000 */
[----:B------:R-:W-:Y:S01]  /*cf80*/  FRND R23, R23 ;  /* 0x0000001700177307 */ /* 0x000fe20000201000 */
[----:B------:R-:W-:Y:S02]  /*cf90*/  FSETP.GEU.AND P4, PT, R25, 127, PT ;  /* 0x42fe00001900780b */ /* 0x000fe40003f8e000 */
[----:B0-----:R-:W-:Y:S01]  /*cfa0*/  LOP3.LUT R11, R2, 0xffff, RZ, 0xc0, !PT ;  /* 0x0000ffff020b7812 */ /* 0x001fe200078ec0ff */
[----:B------:R-:W-:Y:S01]  /*cfb0*/  IMAD.U32 R2, R5, 0x10000, RZ ;  /* 0x0001000005027824 */ /* 0x000fe200078e00ff */
[----:B------:R-:W-:-:S02]  /*cfc0*/  FSETP.NAN.AND P6, PT, R31, R31, PT ;  /* 0x0000001f1f00720b */ /* 0x000fc40003fc8000 */
[----:B------:R-:W-:Y:S01]  /*cfd0*/  @P2 SEL R11, R11, 0x7f, P5 ;  /* 0x0000007f0b0b2807 */ /* 0x000fe20002800000 */
[----:B------:R-:W0:Y:S01]  /*cfe0*/  F2I.S16.TRUNC.NTZ R26, R30 ;  /* 0x0000001e001a7305 */ /* 0x000e22000020e900 */
[----:B------:R-:W-:Y:S01]  /*cff0*/  FSETP.GT.AND P2, PT, R32, -127, PT ;  /* 0xc2fe00002000780b */ /* 0x000fe20003f44000 */
[----:B------:R-:W-:Y:S01]  /*d000*/  FMUL R2, R15, R2 ;  /* 0x000000020f027220 */ /* 0x000fe20000400000 */
[----:B------:R-:W-:Y:S02]  /*d010*/  FSETP.NAN.AND P5, PT, R25, R25, PT ;  /* 0x000000191900720b */ /* 0x000fe40003fa8000 */
[----:B-1----:R-:W-:Y:S02]  /*d020*/  LOP3.LUT R28, R28, 0xffff, RZ, 0xc0, !PT ;  /* 0x0000ffff1c1c7812 */ /* 0x002fe400078ec0ff */
[----:B------:R-:W-:Y:S01]  /*d030*/  @!P3 FSEL R31, R31, -127, P6 ;  /* 0xc2fe00001f1fb808 */ /* 0x000fe20003000000 */
[----:B------:R-:W1:Y:S01]  /*d040*/  F2I.S16.TRUNC.NTZ R25, R19 ;  /* 0x0000001300197305 */ /* 0x000e62000020e900 */
[----:B------:R-:W-:-:S02]  /*d050*/  FSETP.GEU.AND P3, PT, R30, 127, PT ;  /* 0x42fe00001e00780b */ /* 0x000fc40003f6e000 */
[----:B------:R-:W-:Y:S02]  /*d060*/  @P4 SEL R28, R28, 0x7f, P5 ;  /* 0x0000007f1c1c4807 */ /* 0x000fe40002800000 */
[----:B------:R-:W-:Y:S02]  /*d070*/  FSETP.NAN.AND P5, PT, R32, R32, PT ;  /* 0x000000202000720b */ /* 0x000fe40003fa8000 */
[----:B------:R-:W-:Y:S01]  /*d080*/  FSETP.GEU.AND P4, PT, R19, 127, PT ;  /* 0x42fe00001300780b */ /* 0x000fe20003f8e000 */
[----:B------:R-:W-:Y:S01]  /*d090*/  FRND R5, R2 ;  /* 0x0000000200057307 */ /* 0x000fe20000201000 */
[----:B------:R-:W-:Y:S02]  /*d0a0*/  FSETP.NAN.AND P6, PT, R30, R30, PT ;  /* 0x0000001e1e00720b */ /* 0x000fe40003fc8000 */
[----:B------:R-:W-:Y:S02]  /*d0b0*/  @!P2 FSEL R32, R32, -127, P5 ;  /* 0xc2fe00002020a808 */ /* 0x000fe40002800000 */
[----:B0-----:R-:W-:-:S02]  /*d0c0*/  LOP3.LUT R26, R26, 0xffff, RZ, 0xc0, !PT ;  /* 0x0000ffff1a1a7812 */ /* 0x001fc400078ec0ff */
[----:B------:R-:W-:Y:S01]  /*d0d0*/  FSETP.GT.AND P2, PT, R20, -127, PT ;  /* 0xc2fe00001400780b */ /* 0x000fe20003f44000 */
[----:B------:R-:W0:Y:S01]  /*d0e0*/  F2I.S16.TRUNC.NTZ R30, R31 ;  /* 0x0000001f001e7305 */ /* 0x000e22000020e900 */
[----:B------:R-:W-:Y:S02]  /*d0f0*/  FSETP.NAN.AND P5, PT, R19, R19, PT ;  /* 0x000000131300720b */ /* 0x000fe40003fa8000 */
[----:B------:R-:W-:Y:S02]  /*d100*/  @P3 SEL R26, R26, 0x7f, P6 ;  /* 0x0000007f1a1a3807 */ /* 0x000fe40003000000 */
[----:B-1----:R-:W-:Y:S02]  /*d110*/  LOP3.LUT R25, R25, 0xffff, RZ, 0xc0, !PT ;  /* 0x0000ffff19197812 */ /* 0x002fe400078ec0ff */
[----:B------:R-:W-:Y:S01]  /*d120*/  FSETP.GEU.AND P3, PT, R31, 127, PT ;  /* 0x42fe00001f00780b */ /* 0x000fe20003f6e000 */
[----:B------:R-:W1:Y:S01]  /*d130*/  F2I.S16.TRUNC.NTZ R39, R32 ;  /* 0x0000002000277305 */ /* 0x000e62000020e900 */
[----:B------:R-:W-:-:S02]  /*d140*/  @P4 SEL R25, R25, 0x7f, P5 ;  /* 0x0000007f19194807 */ /* 0x000fc40002800000 */
[C---:B------:R-:W-:Y:S02]  /*d150*/  FSETP.NAN.AND P6, PT, R20.reuse, R20, PT ;  /* 0x000000141400720b */ /* 0x040fe40003fc8000 */
[----:B------:R-:W-:Y:S02]  /*d160*/  FSETP.GT.AND P5, PT, R21, -127, PT ;  /* 0xc2fe00001500780b */ /* 0x000fe40003fa4000 */
[----:B------:R-:W-:Y:S01]  /*d170*/  FSETP.NAN.AND P4, PT, R31, R31, PT ;  /* 0x0000001f1f00720b */ /* 0x000fe20003f88000 */
[----:B------:R-:W-:Y:S01]  /*d180*/  FRND R8, R8 ;  /* 0x0000000800087307 */ /* 0x000fe20000201000 */
[----:B------:R-:W-:Y:S02]  /*d190*/  @!P2 FSEL R20, R20, -127, P6 ;  /* 0xc2fe00001414a808 */ /* 0x000fe40003000000 */
[----:B0-----:R-:W-:Y:S02]  /*d1a0*/  LOP3.LUT R31, R30, 0xffff, RZ, 0xc0, !PT ;  /* 0x0000ffff1e1f7812 */ /* 0x001fe400078ec0ff */
[----:B------:R-:W-:-:S02]  /*d1b0*/  FSETP.GEU.AND P2, PT, R32, 127, PT ;  /* 0x42fe00002000780b */ /* 0x000fc40003f4e000 */
[----:B------:R-:W-:Y:S01]  /*d1c0*/  FSETP.NAN.AND P6, PT, R21, R21, PT ;  /* 0x000000151500720b */ /* 0x000fe20003fc8000 */
[----:B------:R-:W0:Y:S01]  /*d1d0*/  F2I.S16.TRUNC.NTZ R19, R20 ;  /* 0x0000001400137305 */ /* 0x000e22000020e900 */
[----:B------:R-:W-:Y:S02]  /*d1e0*/  @P3 SEL R31, R31, 0x7f, P4 ;  /* 0x0000007f1f1f3807 */ /* 0x000fe40002000000 */
[----:B------:R-:W-:Y:S02]  /*d1f0*/  FSETP.GT.AND P4, PT, R34, -127, PT ;  /* 0xc2fe00002200780b */ /* 0x000fe40003f84000 */
[----:B------:R-:W-:Y:S02]  /*d200*/  FSETP.GT.AND P3, PT, R33, -127, PT ;  /* 0xc2fe00002100780b */ /* 0x000fe40003f64000 */
[----:B------:R-:W-:Y:S01]  /*d210*/  @!P5 FSEL R21, R21, -127, P6 ;  /* 0xc2fe00001515d808 */ /* 0x000fe20003000000 */
[----:B------:R-:W-:Y:S01]  /*d220*/  FRND R17, R17 ;  /* 0x0000001100117307 */ /* 0x000fe20000201000 */
[----:B------:R-:W-:-:S02]  /*d230*/  FSETP.NAN.AND P6, PT, R32, R32, PT ;  /* 0x000000202000720b */ /* 0x000fc40003fc8000 */
[----:B-1----:R-:W-:Y:S02]  /*d240*/  LOP3.LUT R30, R39, 0xffff, RZ, 0xc0, !PT ;  /* 0x0000ffff271e7812 */ /* 0x002fe400078ec0ff */
[C---:B------:R-:W-:Y:S02]  /*d250*/  FSETP.NAN.AND P5, PT, R33.reuse, R33, PT ;  /* 0x000000212100720b */ /* 0x040fe40003fa8000 */
[----:B------:R-:W-:Y:S01]  /*d260*/  @P2 SEL R30, R30, 0x7f, P6 ;  /* 0x0000007f1e1e2807 */ /* 0x000fe20003000000 */
[----:B------:R-:W1:Y:S01]  /*d270*/  F2I.S16.TRUNC.NTZ R2, R21 ;  /* 0x0000001500027305 */ /* 0x000e62000020e900 */
[----:B------:R-:W-:Y:S02]  /*d280*/  FSETP.GEU.AND P2, PT, R20, 127, PT ;  /* 0x42fe00001400780b */ /* 0x000fe40003f4e000 */
[----:B------:R-:W-:Y:S02]  /*d290*/  FSETP.NAN.AND P6, PT, R34, R34, PT ;  /* 0x000000222200720b */ /* 0x000fe40003fc8000 */
[----:B------:R-:W-:-:S02]  /*d2a0*/  @!P3 FSEL R33, R33, -127, P5 ;  /* 0xc2fe00002121b808 */ /* 0x000fc40002800000 */
[----:B------:R-:W-:Y:S01]  /*d2b0*/  @!P4 FSEL R34, R34, -127, P6 ;  /* 0xc2fe00002222c808 */ /* 0x000fe20003000000 */
[----:B------:R-:W-:Y:S01]  /*d2c0*/  FRND R3, R3 ;  /* 0x0000000300037307 */ /* 0x000fe20000201000 */
[----:B------:R-:W-:Y:S02]  /*d2d0*/  FSETP.GEU.AND P4, PT, R21, 127, PT ;  /* 0x42fe00001500780b */ /* 0x000fe40003f8e000 */
[----:B------:R-:W-:Y:S02]  /*d2e0*/  FSETP.NAN.AND P5, PT, R20, R20, PT ;  /* 0x000000141400720b */ /* 0x000fe40003fa8000 */
[----:B------:R-:W-:Y:S02]  /*d2f0*/  FSETP.GT.AND P3, PT, R22, -127, PT ;  /* 0xc2fe00001600780b */ /* 0x000fe40003f64000 */
[----:B0-----:R-:W-:Y:S01]  /*d300*/  LOP3.LUT R20, R19, 0xffff, RZ, 0xc0, !PT ;  /* 0x0000ffff13147812 */ /* 0x001fe200078ec0ff */
[----:B------:R-:W0:Y:S01]  /*d310*/  F2I.S16.TRUNC.NTZ R32, R33 ;  /* 0x0000002100207305 */ /* 0x000e22000020e900 */
[----:B-1----:R-:W-:-:S02]  /*d320*/  LOP3.LUT R19, R2, 0xffff, RZ, 0xc0, !PT ;  /* 0x0000ffff02137812 */ /* 0x002fc400078ec0ff */
[----:B------:R-:W-:Y:S02]  /*d330*/  @P2 SEL R20, R20, 0x7f, P5 ;  /* 0x0000007f14142807 */ /* 0x000fe40002800000 */
[----:B------:R-:W-:Y:S02]  /*d340*/  FSETP.GT.AND P2, PT, R23, -127, PT ;  /* 0xc2fe00001700780b */ /* 0x000fe40003f44000 */
[----:B------:R-:W-:Y:S01]  /*d350*/  FSETP.NAN.AND P5, PT, R21, R21, PT ;  /* 0x000000151500720b */ /* 0x000fe20003fa8000 */
[----:B------:R-:W1:Y:S01]  /*d360*/  F2I.S16.TRUNC.NTZ R39, R34 ;  /* 0x0000002200277305 */ /* 0x000e62000020e900 */
[----:B------:R-:W-:Y:S02]  /*d370*/  FSETP.NAN.AND P6, PT, R22, R22, PT ;  /* 0x000000161600720b */ /* 0x000fe40003fc8000 */
[----:B------:R-:W-:Y:S02]  /*d380*/  @P4 SEL R19, R19, 0x7f, P5 ;  /* 0x0000007f13134807 */ /* 0x000fe40002800000 */
[----:B------:R-:W-:-:S02]  /*d390*/  FSETP.GT.AND P4, PT, R35, -127, PT ;  /* 0xc2fe00002300780b */ /* 0x000fc40003f84000 */
[----:B------:R-:W-:Y:S01]  /*d3a0*/  @!P3 FSEL R22, R22, -127, P6 ;  /* 0xc2fe00001616b808 */ /* 0x000fe20003000000 */
[----:B------:R-:W-:Y:S01]  /*d3b0*/  FRND R10, R10 ;  /* 0x0000000a000a7307 */ /* 0x000fe20000201000 */
[----:B------:R-:W-:Y:S02]  /*d3c0*/  FSETP.GEU.AND P3, PT, R33, 127, PT ;  /* 0x42fe00002100780b */ /* 0x000fe40003f6e000 */
[----:B------:R-:W-:Y:S02]  /*d3d0*/  FSETP.NAN.AND P5, PT, R23, R23, PT ;  /* 0x000000171700720b */ /* 0x000fe40003fa8000 */
[----:B------:R-:W-:Y:S02]  /*d3e0*/  FSETP.NAN.AND P6, PT, R33, R33, PT ;  /* 0x000000212100720b */ /* 0x000fe40003fc8000 */
[----:B------:R-:W-:Y:S01]  /*d3f0*/  @!P2 FSEL R23, R23, -127, P5 ;  /* 0xc2fe00001717a808 */ /* 0x000fe20002800000 */
[----:B------:R-:W2:Y:S01]  /*d400*/  F2I.S16.TRUNC.NTZ R2, R22 ;  /* 0x0000001600027305 */ /* 0x000ea2000020e900 */
[----:B------:R-:W-:-:S02]  /*d410*/  FSETP.GEU.AND P2, PT, R34, 127, PT ;  /* 0x42fe00002200780b */ /* 0x000fc40003f4e000 */
[C---:B------:R-:W-:Y:S02]  /*d420*/  FSETP.NAN.AND P5, PT, R35.reuse, R35, PT ;  /* 0x000000232300720b */ /* 0x040fe40003fa8000 */
[----:B0-----:R-:W-:Y:S02]  /*d430*/  LOP3.LUT R33, R32, 0xffff, RZ, 0xc0, !PT ;  /* 0x0000ffff20217812 */ /* 0x001fe400078ec0ff */
[----:B------:R-:W-:Y:S01]  /*d440*/  @!P4 FSEL R35, R35, -127, P5 ;  /* 0xc2fe00002323c808 */ /* 0x000fe20002800000 */
[----:B------:R-:W0:Y:S01]  /*d450*/  F2I.S16.TRUNC.NTZ R21, R23 ;  /* 0x0000001700157305 */ /* 0x000e22000020e900 */
[----:B------:R-:W-:Y:S02]  /*d460*/  FSETP.GEU.AND P4, PT, R22, 127, PT ;  /* 0x42fe00001600780b */ /* 0x000fe40003f8e000 */
[----:B------:R-:W-:Y:S02]  /*d470*/  @P3 SEL R33, R33, 0x7f, P6 ;  /* 0x0000007f21213807 */ /* 0x000fe40003000000 */
[----:B------:R-:W-:-:S02]  /*d480*/  FSETP.NAN.AND P6, PT, R34, R34, PT ;  /* 0x000000222200720b */ /* 0x000fc40003fc8000 */
[----:B------:R-:W-:Y:S01]  /*d490*/  FSETP.GT.AND P3, PT, R8, -127, PT ;  /* 0xc2fe00000800780b */ /* 0x000fe20003f64000 */
[----:B------:R-:W3:Y:S01]  /*d4a0*/  F2I.S16.TRUNC.NTZ R34, R35 ;  /* 0x0000002300227305 */ /* 0x000ee2000020e900 */
[----:B-1----:R-:W-:Y:S02]  /*d4b0*/  LOP3.LUT R32, R39, 0xffff, RZ, 0xc0, !PT ;  /* 0x0000ffff27207812 */ /* 0x002fe400078ec0ff */
[----:B------:R-:W-:Y:S02]  /*d4c0*/  FSETP.NAN.AND P5, PT, R22, R22, PT ;  /* 0x000000161600720b */ /* 0x000fe40003fa8000 */
[----:B------:R-:W-:Y:S02]  /*d4d0*/  @P2 SEL R32, R32, 0x7f, P6 ;  /* 0x0000007f20202807 */ /* 0x000fe40003000000 */
[----:B------:R-:W-:Y:S01]  /*d4e0*/  FSETP.GEU.AND P2, PT, R23, 127, PT ;  /* 0x42fe00001700780b */ /* 0x000fe20003f4e000 */
[----:B------:R-:W-:Y:S01]  /*d4f0*/  FRND R18, R18 ;  /* 0x0000001200127307 */ /* 0x000fe20000201000 */
[----:B--2---:R-:W-:Y:S01]  /*d500*/  LOP3.LUT R22, R2, 0xffff, RZ, 0xc0, !PT ;  /* 0x0000ffff02167812 */ /* 0x004fe200078ec0ff */
[----:B------:R-:W-:Y:S01]  /*d510*/  IMAD.U32 R2, R7, 0x10000, RZ ;  /* 0x0001000007027824 */ /* 0x000fe200078e00ff */
[----:B------:R-:W-:-:S02]  /*d520*/  FSETP.NAN.AND P6, PT, R8, R8, PT ;  /* 0x000000080800720b */ /* 0x000fc40003fc8000 */
[----:B------:R-:W-:Y:S01]  /*d530*/  @P4 SEL R22, R22, 0x7f, P5 ;  /* 0x0000007f16164807 */ /* 0x000fe20002800000 */
[----:B------:R-:W-:Y:S01]  /*d540*/  FMUL R2, R15, R2 ;  /* 0x000000020f027220 */ /* 0x000fe20000400000 */
[----:B------:R-:W-:Y:S01]  /*d550*/  FSETP.GEU.AND P4, PT, R35, 127, PT ;  /* 0x42fe00002300780b */ /* 0x000fe20003f8e000 */
[----:B------:R-:W-:Y:S01]  /*d560*/  FRND R13, R13 ;  /* 0x0000000d000d7307 */ /* 0x000fe20000201000 */
[----:B------:R-:W-:Y:S02]  /*d570*/  @!P3 FSEL R8, R8, -127, P6 ;  /* 0xc2fe00000808b808 */ /* 0x000fe40003000000 */
[----:B------:R-:W-:Y:S02]  /*d580*/  FSETP.NAN.AND P3, PT, R23, R23, PT ;  /* 0x000000171700720b */ /* 0x000fe40003f68000 */
[----:B0-----:R-:W-:Y:S02]  /*d590*/  LOP3.LUT R21, R21, 0xffff, RZ, 0xc0, !PT ;  /* 0x0000ffff15157812 */ /* 0x001fe400078ec0ff */
[----:B------:R-:W-:Y:S01]  /*d5a0*/  FSETP.GT.AND P5, PT, R36, -127, PT ;  /* 0xc2fe00002400780b */ /* 0x000fe20003fa4000 */
[----:B------:R-:W0:Y:S01]  /*d5b0*/  F2I.S16.TRUNC.NTZ R7, R8 ;  /* 0x0000000800077305 */ /* 0x000e22000020e900 */
[----:B------:R-:W-:-:S02]  /*d5c0*/  @P2 SEL R21, R21, 0x7f, P3 ;  /* 0x0000007f15152807 */ /* 0x000fc40001800000 */
[----:B------:R-:W-:Y:S02]  /*d5d0*/  FSETP.NAN.AND P6, PT, R35, R35, PT ;  /* 0x000000232300720b */ /* 0x000fe40003fc8000 */
[----:B------:R-:W-:Y:S02]  /*d5e0*/  FSETP.GT.AND P2, PT, R17, -127, PT ;  /* 0xc2fe00001100780b */ /* 0x000fe40003f44000 */
[----:B---3--:R-:W-:Y:S01]  /*d5f0*/  LOP3.LUT R34, R34, 0xffff, RZ, 0xc0, !PT ;  /* 0x0000ffff22227812 */ /* 0x008fe200078ec0ff */
[----:B------:R-:W-:Y:S01]  /*d600*/  FRND R12, R12 ;  /* 0x0000000c000c7307 */ /* 0x000fe20000201000 */
[----:B------:R-:W-:Y:S02]  /*d610*/  FSETP.NAN.AND P3, PT, R36, R36, PT ;  /* 0x000000242400720b */ /* 0x000fe40003f68000 */
[----:B------:R-:W-:Y:S02]  /*d620*/  @P4 SEL R34, R34, 0x7f, P6 ;  /* 0x0000007f22224807 */ /* 0x000fe40003000000 */
[----:B------:R-:W-:-:S02]  /*d630*/  FSETP.GEU.AND P4, PT, R8, 127, PT ;  /* 0x42fe00000800780b */ /* 0x000fc40003f8e000 */
[----:B------:R-:W-:Y:S01]  /*d640*/  @!P5 FSEL R36, R36, -127, P3 ;  /* 0xc2fe00002424d808 */ /* 0x000fe20001800000 */
[----:B------:R-:W-:Y:S01]  /*d650*/  FRND R16, R16 ;  /* 0x0000001000107307 */ /* 0x000fe20000201000 */
[----:B------:R-:W-:Y:S02]  /*d660*/  FSETP.NAN.AND P6, PT, R17, R17, PT ;  /* 0x000000111100720b */ /* 0x000fe40003fc8000 */
[----:B------:R-:W-:Y:S02]  /*d670*/  FSETP.GT.AND P3, PT, R3, -127, PT ;  /* 0xc2fe00000300780b */ /* 0x000fe40003f64000 */
[----:B------:R-:W-:Y:S02]  /*d680*/  FSETP.NAN.AND P5, PT, R8, R8, PT ;  /* 0x000000080800720b */ /* 0x000fe40003fa8000 */
[----:B------:R-:W-:Y:S01]  /*d690*/  @!P2 FSEL R17, R17, -127, P6 ;  /* 0xc2fe00001111a808 */ /* 0x000fe20003000000 */
[----:B------:R-:W1:Y:S01]  /*d6a0*/  F2I.S16.TRUNC.NTZ R8, R36 ;  /* 0x0000002400087305 */ /* 0x000e62000020e900 */
[----:B------:R-:W-:-:S02]  /*d6b0*/  FSETP.GT.AND P2, PT, R37, -127, PT ;  /* 0xc2fe00002500780b */ /* 0x000fc40003f44000 */
[----:B0-----:R-:W-:Y:S02]  /*d6c0*/  LOP3.LUT R23, R7, 0xffff, RZ, 0xc0, !PT ;  /* 0x0000ffff07177812 */ /* 0x001fe400078ec0ff */
[----:B------:R-:W-:Y:S02]  /*d6d0*/  FSETP.NAN.AND P6, PT, R3, R3, PT ;  /* 0x000000030300720b */ /* 0x000fe40003fc8000 */
[----:B------:R-:W-:Y:S01]  /*d6e0*/  @P4 SEL R23, R23, 0x7f, P5 ;  /* 0x0000007f17174807 */ /* 0x000fe20002800000 */
[----:B------:R-:W0:Y:S01]  /*d6f0*/  F2I.S16.TRUNC.NTZ R7, R17 ;  /* 0x0000001100077305 */ /* 0x000e22000020e900 */
[----:B------:R-:W-:Y:S02]  /*d700*/  FSETP.GEU.AND P4, PT, R36, 127, PT ;  /* 0x42fe00002400780b */ /* 0x000fe40003f8e000 */
[----:B------:R-:W-:Y:S02]  /*d710*/  FSETP.NAN.AND P5, PT, R37, R37, PT ;  /* 0x000000252500720b */ /* 0x000fe40003fa8000 */
[----:B------:R-:W-:-:S02]  /*d720*/  @!P3 FSEL R3, R3, -127, P6 ;  /* 0xc2fe00000303b808 */ /* 0x000fc40003000000 */
[----:B------:R-:W-:Y:S01]  /*d730*/  FSETP.GT.AND P3, PT, R10, -127, PT ;  /* 0xc2fe00000a00780b */ /* 0x000fe20003f64000 */
[----:B------:R-:W-:Y:S01]  /*d740*/  FRND R4, R4 ;  /* 0x0000000400047307 */ /* 0x000fe20000201000 */
[----:B------:R-:W-:Y:S02]  /*d750*/  @!P2 FSEL R37, R37, -127, P5 ;  /* 0xc2fe00002525a808 */ /* 0x000fe40002800000 */
[----:B------:R-:W-:Y:S02]  /*d760*/  FSETP.NAN.AND P6, PT, R36, R36, PT ;  /* 0x000000242400720b */ /* 0x000fe40003fc8000 */
[----:B------:R-:W-:Y:S02]  /*d770*/  FSETP.GEU.AND P2, PT, R17, 127, PT ;  /* 0x42fe00001100780b */ /* 0x000fe40003f4e000 */
[----:B-1----:R-:W-:Y:S01]  /*d780*/  LOP3.LUT R8, R8, 0xffff, RZ, 0xc0, !PT ;  /* 0x0000ffff08087812 */ /* 0x002fe200078ec0ff */
[----:B------:R-:W-:Y:S01]  /*d790*/  F2I.S16.TRUNC.NTZ R35, R37 ;  /* 0x0000002500237305 */ /* 0x000fe2000020e900 */
[----:B------:R-:W-:-:S02]  /*d7a0*/  FSETP.NAN.AND P5, PT, R10, R10, PT ;  /* 0x0000000a0a00720b */ /* 0x000fc40003fa8000 */
[----:B------:R-:W-:Y:S02]  /*d7b0*/  @P4 SEL R8, R8, 0x7f, P6 ;  /* 0x0000007f08084807 */ /* 0x000fe40003000000 */
[----:B------:R-:W-:Y:S02]  /*d7c0*/  FSETP.GT.AND P4, PT, R9, -127, PT ;  /* 0xc2fe00000900780b */ /* 0x000fe40003f84000 */
[----:B------:R-:W-:Y:S01]  /*d7d0*/  FSETP.NAN.AND P6, PT, R17, R17, PT ;  /* 0x000000111100720b */ /* 0x000fe20003fc8000 */
[----:B------:R-:W-:Y:S01]  /*d7e0*/  FRND R6, R6 ;  /* 0x0000000600067307 */ /* 0x000fe20000201000 */
[----:B------:R-:W-:Y:S02]  /*d7f0*/  @!P3 FSEL R10, R10, -127, P5 ;  /* 0xc2fe00000a0ab808 */ /* 0x000fe40002800000 */
[----:B0-----:R-:W-:Y:S02]  /*d800*/  LOP3.LUT R36, R7, 0xffff, RZ, 0xc0, !PT ;  /* 0x0000ffff07247812 */ /* 0x001fe400078ec0ff */
[----:B------:R-:W-:-:S02]  /*d810*/  FSETP.GT.AND P5, PT, R18, -127, PT ;  /* 0xc2fe00001200780b */ /* 0x000fc40003fa4000 */
[----:B------:R-:W-:Y:S01]  /*d820*/  @P2 SEL R36, R36, 0x7f, P6 ;  /* 0x0000007f24242807 */ /* 0x000fe20003000000 */
[----:B------:R-:W0:Y:S01]  /*d830*/  F2I.S16.TRUNC.NTZ R7, R3 ;  /* 0x0000000300077305 */ /* 0x000e22000020e900 */
[----:B------:R-:W-:Y:S02]  /*d840*/  FSETP.GT.AND P3, PT, R13, -127, PT ;  /* 0xc2fe00000d00780b */ /* 0x000fe40003f64000 */
[C---:B------:R-:W-:Y:S02]  /*d850*/  FSETP.NAN.AND P6, PT, R9.reuse, R9, PT ;  /* 0x000000090900720b */ /* 0x040fe40003fc8000 */
[----:B------:R-:W-:Y:S02]  /*d860*/  FSETP.NAN.AND P2, PT, R18, R18, PT ;  /* 0x000000121200720b */ /* 0x000fe40003f48000 */
[----:B------:R-:W-:Y:S01]  /*d870*/  @!P4 FSEL R9, R9, -127, P6 ;  /* 0xc2fe00000909c808 */ /* 0x000fe20003000000 */
[----:B------:R-:W1:Y:S01]  /*d880*/  F2I.S16.TRUNC.NTZ R17, R10 ;  /* 0x0000000a00117305 */ /* 0x000e62000020e900 */
[----:B------:R-:W-:-:S02]  /*d890*/  FSETP.GEU.AND P4, PT, R3, 127, PT ;  /* 0x42fe00000300780b */ /* 0x000fc40003f8e000 */
[C---:B------:R-:W-:Y:S02]  /*d8a0*/  FSETP.NAN.AND P6, PT, R13.reuse, R13, PT ;  /* 0x0000000d0d00720b */ /* 0x040fe40003fc8000 */
[----:B------:R-:W-:Y:S02]  /*d8b0*/  @!P5 FSEL R18, R18, -127, P2 ;  /* 0xc2fe00001212d808 */ /* 0x000fe40001000000 */
[----:B------:R-:W-:Y:S01]  /*d8c0*/  FSETP.GT.AND P2, PT, R12, -127, PT ;  /* 0xc2fe00000c00780b */ /* 0x000fe20003f44000 */
[----:B------:R-:W-:Y:S01]  /*d8d0*/  FRND R2, R2 ;  /* 0x0000000200027307 */ /* 0x000fe20000201000 */
[----:B------:R-:W-:Y:S02]  /*d8e0*/  @!P3 FSEL R13, R13, -127, P6 ;  /* 0xc2fe00000d0db808 */ /* 0x000fe40003000000 */
[----:B------:R-:W-:Y:S02]  /*d8f0*/  FSETP.NAN.AND P5, PT, R3, R3, PT ;  /* 0x000000030300720b */ /* 0x000fe40003fa8000 */
[----:B------:R-:W-:-:S02]  /*d900*/  FSETP.GEU.AND P3, PT, R10, 127, PT ;  /* 0x42fe00000a00780b */ /* 0x000fc40003f6e000 */
[----:B0-----:R-:W-:Y:S01]  /*d910*/  LOP3.LUT R7, R7, 0xffff, RZ, 0xc0, !PT ;  /* 0x0000ffff07077812 */ /* 0x001fe200078ec0ff */
[----:B------:R-:W0:Y:S01]  /*d920*/  F2I.S16.TRUNC.NTZ R3, R18 ;  /* 0x0000001200037305 */ /* 0x000e22000020e900 */
[----:B------:R-:W-:Y:S02]  /*d930*/  FSETP.NAN.AND P6, PT, R12, R12, PT ;  /* 0x0000000c0c00720b */ /* 0x000fe40003fc8000 */
[----:B------:R-:W-:Y:S02]  /*d940*/  @P4 SEL R7, R7, 0x7f, P5 ;  /* 0x0000007f07074807 */ /* 0x000fe40002800000 */
[----:B------:R-:W-:Y:S02]  /*d950*/  FSETP.GT.AND P4, PT, R16, -127, PT ;  /* 0xc2fe00001000780b */ /* 0x000fe40003f84000 */
[----:B------:R-:W-:Y:S01]  /*d960*/  FSETP.NAN.AND P5, PT, R10, R10, PT ;  /* 0x0000000a0a00720b */ /* 0x000fe20003fa8000 */
[----:B------:R-:W2:Y:S01]  /*d970*/  F2I.S16.TRUNC.NTZ R39, R13 ;  /* 0x0000000d00277305 */ /* 0x000ea2000020e900 */
[----:B-1----:R-:W-:-:S02]  /*d980*/  LOP3.LUT R17, R17, 0xffff, RZ, 0xc0, !PT ;  /* 0x0000ffff11117812 */ /* 0x002fc400078ec0ff */
[----:B------:R-:W-:Y:S02]  /*d990*/  @!P2 FSEL R12, R12, -127, P6 ;  /* 0xc2fe00000c0ca808 */ /* 0x000fe40003000000 */
[----:B------:R-:W-:Y:S02]  /*d9a0*/  FSETP.GEU.AND P2, PT, R37, 127, PT ;  /* 0x42fe00002500780b */ /* 0x000fe40003f4e000 */
[----:B------:R-:W-:Y:S01]  /*d9b0*/  @P3 SEL R17, R17, 0x7f, P5 ;  /* 0x0000007f11113807 */ /* 0x000fe20002800000 */
[----:B------:R-:W-:Y:S01]  /*d9c0*/  F2I.S16.TRUNC.NTZ R41, R12 ;  /* 0x0000000c00297305 */ /* 0x000fe2000020e900 */
[----:B------:R-:W-:Y:S02]  /*d9d0*/  FSETP.NAN.AND P6, PT, R16, R16, PT ;  /* 0x000000101000720b */ /* 0x000fe40003fc8000 */
[----:B------:R-:W-:Y:S02]  /*d9e0*/  FSETP.GT.AND P3, PT, R4, -127, PT ;  /* 0xc2fe00000400780b */ /* 0x000fe40003f64000 */
[----:B------:R-:W-:-:S02]  /*d9f0*/  @!P4 FSEL R16, R16, -127, P6 ;  /* 0xc2fe00001010c808 */ /* 0x000fc40003000000 */
[----:B------:R-:W-:Y:S02]  /*da00*/  FSETP.NAN.AND P5, PT, R37, R37, PT ;  /* 0x000000252500720b */ /* 0x000fe40003fa8000 */
[----:B------:R-:W-:Y:S02]  /*da10*/  FSETP.GEU.AND P4, PT, R18, 127, PT ;  /* 0x42fe00001200780b */ /* 0x000fe40003f8e000 */
[----:B------:R-:W-:Y:S02]  /*da20*/  LOP3.LUT R10, R35, 0xffff, RZ, 0xc0, !PT ;  /* 0x0000ffff230a7812 */ /* 0x000fe400078ec0ff */
[----:B------:R-:W-:Y:S01]  /*da30*/  FSETP.NAN.AND P6, PT, R4, R4, PT ;  /* 0x000000040400720b */ /* 0x000fe20003fc8000 */
[----:B------:R-:W-:Y:S01]  /*da40*/  F2I.S16.TRUNC.NTZ R35, R16 ;  /* 0x0000001000237305 */ /* 0x000fe2000020e900 */
[----:B------:R-:W-:Y:S02]  /*da50*/  @P2 SEL R10, R10, 0x7f, P5 ;  /* 0x0000007f0a0a2807 */ /* 0x000fe40002800000 */
[----:B------:R-:W-:-:S02]  /*da60*/  FSETP.GT.AND P2, PT, R5, -127, PT ;  /* 0xc2fe00000500780b */ /* 0x000fc40003f44000 */
[----:B------:R-:W-:Y:S02]  /*da70*/  @!P3 FSEL R4, R4, -127, P6 ;  /* 0xc2fe00000404b808 */ /* 0x000fe40003000000 */
[----:B------:R-:W-:Y:S02]  /*da80*/  FSETP.NAN.AND P5, PT, R18, R18, PT ;  /* 0x000000121200720b */ /* 0x000fe40003fa8000 */
[----:B0-----:R-:W-:Y:S02]  /*da90*/  LOP3.LUT R40, R3, 0xffff, RZ, 0xc0, !PT ;  /* 0x0000ffff03287812 */ /* 0x001fe400078ec0ff */
[----:B------:R-:W-:Y:S01]  /*daa0*/  FSETP.GEU.AND P3, PT, R13, 127, PT ;  /* 0x42fe00000d00780b */ /* 0x000fe20003f6e000 */
[----:B------:R-:W0:Y:S01]  /*dab0*/  F2I.S16.TRUNC.NTZ R3, R9 ;  /* 0x0000000900037305 */ /* 0x000e22000020e900 */
[----:B------:R-:W-:Y:S02]  /*dac0*/  @P4 SEL R40, R40, 0x7f, P5 ;  /* 0x0000007f28284807 */ /* 0x000fe40002800000 */
[----:B------:R-:W-:-:S02]  /*dad0*/  FSETP.NAN.AND P6, PT, R5, R5, PT ;  /* 0x000000050500720b */ /* 0x000fc40003fc8000 */
[----:B------:R-:W-:Y:S02]  /*dae0*/  FSETP.GT.AND P4, PT, R6, -127, PT ;  /* 0xc2fe00000600780b */ /* 0x000fe40003f84000 */
[----:B------:R-:W-:Y:S02]  /*daf0*/  FSETP.NAN.AND P5, PT, R13, R13, PT ;  /* 0x0000000d0d00720b */ /* 0x000fe40003fa8000 */
[----:B------:R-:W-:Y:S01]  /*db00*/  @!P2 FSEL R5, R5, -127, P6 ;  /* 0xc2fe00000505a808 */ /* 0x000fe20003000000 */
[----:B------:R-:W1:Y:S01]  /*db10*/  F2I.S16.TRUNC.NTZ R13, R4 ;  /* 0x00000004000d7305 */ /* 0x000e62000020e900 */
[----:B--2---:R-:W-:Y:S02]  /*db20*/  LOP3.LUT R18, R39, 0xffff, RZ, 0xc0, !PT ;  /* 0x0000ffff27127812 */ /* 0x004fe400078ec0ff */
[----:B------:R-:W-:Y:S02]  /*db30*/  FSETP.GEU.AND P2, PT, R9, 127, PT ;  /* 0x42fe00000900780b */ /* 0x000fe40003f4e000 */
[----:B------:R-:W-:-:S02]  /*db40*/  @P3 SEL R18, R18, 0x7f, P5 ;  /* 0x0000007f12123807 */ /* 0x000fc40002800000 */
[----:B------:R-:W-:Y:S02]  /*db50*/  FSETP.NAN.AND P6, PT, R6, R6, PT ;  /* 0x000000060600720b */ /* 0x000fe40003fc8000 */
[----:B------:R-:W-:Y:S02]  /*db60*/  FSETP.GT.AND P3, PT, R2, -127, PT ;  /* 0xc2fe00000200780b */ /* 0x000fe40003f64000 */
[----:B------:R-:W-:Y:S02]  /*db70*/  FSETP.NAN.AND P5, PT, R9, R9, PT ;  /* 0x000000090900720b */ /* 0x000fe40003fa8000 */
[----:B------:R-:W2:Y:S01]  /*db80*/  F2I.S16.TRUNC.NTZ R9, R5 ;  /* 0x0000000500097305 */ /* 0x000ea2000020e900 */
[----:B------:R-:W-:Y:S02]  /*db90*/  @!P4 FSEL R6, R6, -127, P6 ;  /* 0xc2fe00000606c808 */ /* 0x000fe40003000000 */
[----:B------:R-:W-:Y:S02]  /*dba0*/  FSETP.GEU.AND P4, PT, R4, 127, PT ;  /* 0x42fe00000400780b */ /* 0x000fe40003f8e000 */
[----:B0-----:R-:W-:-:S02]  /*dbb0*/  LOP3.LUT R3, R3, 0xffff, RZ, 0xc0, !PT ;  /* 0x0000ffff03037812 */ /* 0x001fc400078ec0ff */
[C---:B------:R-:W-:Y:S02]  /*dbc0*/  FSETP.NAN.AND P6, PT, R2.reuse, R2, PT ;  /* 0x000000020200720b */ /* 0x040fe40003fc8000 */
[----:B------:R-:W-:Y:S02]  /*dbd0*/  @P2 SEL R3, R3, 0x7f, P5 ;  /* 0x0000007f03032807 */ /* 0x000fe40002800000 */
[----:B------:R-:W-:Y:S02]  /*dbe0*/  FSETP.GEU.AND P2, PT, R5, 127, PT ;  /* 0x42fe00000500780b */ /* 0x000fe40003f4e000 */
[----:B------:R-:W-:Y:S02]  /*dbf0*/  @!P3 FSEL R2, R2, -127, P6 ;  /* 0xc2fe00000202b808 */ /* 0x000fe40003000000 */
[----:B------:R-:W-:Y:S02]  /*dc00*/  FSETP.NAN.AND P5, PT, R4, R4, PT ;  /* 0x000000040400720b */ /* 0x000fe40003fa8000 */
[----:B-1----:R-:W-:Y:S01]  /*dc10*/  LOP3.LUT R13, R13, 0xffff, RZ, 0xc0, !PT ;  /* 0x0000ffff0d0d7812 */ /* 0x002fe200078ec0ff */
[----:B------:R-:W-:Y:S01]  /*dc20*/  F2I.S16.TRUNC.NTZ R4, R6 ;  /* 0x0000000600047305 */ /* 0x000fe2000020e900 */
[----:B------:R-:W-:-:S02]  /*dc30*/  FSETP.GEU.AND P3, PT, R12, 127, PT ;  /* 0x42fe00000c00780b */ /* 0x000fc40003f6e000 */
[----:B------:R-:W-:Y:S02]  /*dc40*/  FSETP.NAN.AND P6, PT, R5, R5, PT ;  /* 0x000000050500720b */ /* 0x000fe40003fc8000 */
[----:B------:R-:W-:Y:S02]  /*dc50*/  @P4 SEL R13, R13, 0x7f, P5 ;  /* 0x0000007f0d0d4807 */ /* 0x000fe40002800000 */
[----:B------:R-:W-:Y:S01]  /*dc60*/  FSETP.GEU.AND P4, PT, R16, 127, PT ;  /* 0x42fe00001000780b */ /* 0x000fe20003f8e000 */
[----:B------:R-:W0:Y:S01]  /*dc70*/  F2I.S16.TRUNC.NTZ R5, R2 ;  /* 0x0000000200057305 */ /* 0x000e22000020e900 */
[----:B--2---:R-:W-:Y:S02]  /*dc80*/  LOP3.LUT R9, R9, 0xffff, RZ, 0xc0, !PT ;  /* 0x0000ffff09097812 */ /* 0x004fe400078ec0ff */
[----:B------:R-:W-:Y:S02]  /*dc90*/  FSETP.NAN.AND P5, PT, R12, R12, PT ;  /* 0x0000000c0c00720b */ /* 0x000fe40003fa8000 */
[----:B------:R-:W-:-:S02]  /*dca0*/  LOP3.LUT R41, R41, 0xffff, RZ, 0xc0, !PT ;  /* 0x0000ffff29297812 */ /* 0x000fc400078ec0ff */
[----:B------:R-:W-:Y:S02]  /*dcb0*/  @P2 SEL R9, R9, 0x7f, P6 ;  /* 0x0000007f09092807 */ /* 0x000fe40003000000 */
[----:B------:R-:W-:Y:S02]  /*dcc0*/  FSETP.GEU.AND P6, PT, R2, 127, PT ;  /* 0x42fe00000200780b */ /* 0x000fe40003fce000 */
[----:B------:R-:W-:Y:S02]  /*dcd0*/  FSETP.GEU.AND P2, PT, R6, 127, PT ;  /* 0x42fe00000600780b */ /* 0x000fe40003f4e000 */
[----:B------:R-:W-:Y:S02]  /*dce0*/  @P3 SEL R41, R41, 0x7f, P5 ;  /* 0x0000007f29293807 */ /* 0x000fe40002800000 */
[----:B------:R-:W-:Y:S02]  /*dcf0*/  FSETP.NAN.AND P5, PT, R16, R16, PT ;  /* 0x000000101000720b */ /* 0x000fe40003fa8000 */
[----:B------:R-:W-:-:S02]  /*dd00*/  LOP3.LUT R12, R35, 0xffff, RZ, 0xc0, !PT ;  /* 0x0000ffff230c7812 */ /* 0x000fc400078ec0ff */
[----:B0-----:R-:W-:Y:S02]  /*dd10*/  LOP3.LUT R5, R5, 0xffff, RZ, 0xc0, !PT ;  /* 0x0000ffff05057812 */ /* 0x001fe400078ec0ff */
[----:B------:R-:W-:Y:S02]  /*dd20*/  @P4 SEL R12, R12, 0x7f, P5 ;  /* 0x0000007f0c0c4807 */ /* 0x000fe40002800000 */
[----:B------:R-:W-:Y:S02]  /*dd30*/  FSETP.NAN.AND P4, PT, R2, R2, PT ;  /* 0x000000020200720b */ /* 0x000fe40003f88000 */
[----:B------:R-:W-:Y:S02]  /*dd40*/  FSETP.NAN.AND P3, PT, R6, R6, PT ;  /* 0x000000060600720b */ /* 0x000fe40003f68000 */
[----:B------:R-:W-:Y:S02]  /*dd50*/  LOP3.LUT R4, R4, 0xffff, RZ, 0xc0, !PT ;  /* 0x0000ffff04047812 */ /* 0x000fe400078ec0ff */
[----:B------:R-:W-:-:S02]  /*dd60*/  @P6 SEL R5, R5, 0x7f, P4 ;  /* 0x0000007f05056807 */ /* 0x000fc40002000000 */
[----:B------:R-:W-:Y:S02]  /*dd70*/  @P2 SEL R4, R4, 0x7f, P3 ;  /* 0x0000007f04042807 */ /* 0x000fe40001800000 */
[----:B------:R-:W-:Y:S02]  /*dd80*/  PRMT R36, R36, 0x3340, R17 ;  /* 0x0000334024247816 */ /* 0x000fe40000000011 */
[----:B------:R-:W-:Y:S02]  /*dd90*/  PRMT R3, R10, 0x3340, R3 ;  /* 0x000033400a037816 */ /* 0x000fe40000000003 */
[----:B------:R-:W-:Y:S02]  /*dda0*/  PRMT R12, R12, 0x3340, R5 ;  /* 0x000033400c0c7816 */ /* 0x000fe40000000005 */
[----:B------:R-:W-:Y:S02]  /*ddb0*/  PRMT R11, R24, 0x3340, R11 ;  /* 0x00003340180b7816 */ /* 0x000fe4000000000b */
[----:B------:R-:W-:-:S02]  /*ddc0*/  PRMT R28, R29, 0x3340, R28 ;  /* 0x000033401d1c7816 */ /* 0x000fc4000000001c */
[----:B------:R-:W-:Y:S02]  /*ddd0*/  PRMT R25, R26, 0x3340, R25 ;  /* 0x000033401a197816 */ /* 0x000fe40000000019 */
[----:B------:R-:W-:Y:S02]  /*dde0*/  PRMT R20, R31, 0x3340, R20 ;  /* 0x000033401f147816 */ /* 0x000fe40000000014 */
[----:B------:R-:W-:Y:S02]  /*ddf0*/  PRMT R19, R30, 0x3340, R19 ;  /* 0x000033401e137816 */ /* 0x000fe40000000013 */
[----:B------:R-:W-:Y:S02]  /*de00*/  PRMT R22, R33, 0x3340, R22 ;  /* 0x0000334021167816 */ /* 0x000fe40000000016 */
[----:B------:R-:W-:Y:S02]  /*de10*/  PRMT R21, R32, 0x3340, R21 ;  /* 0x0000334020157816 */ /* 0x000fe40000000015 */
[----:B------:R-:W-:-:S02]  /*de20*/  PRMT R41, R41, 0x3340, R4 ;  /* 0x0000334029297816 */ /* 0x000fc40000000004 */
[----:B------:R-:W-:Y:S02]  /*de30*/  SHF.R.S32.HI R5, RZ, 0x1f, R42 ;  /* 0x0000001fff057819 */ /* 0x000fe4000001142a */
[----:B------:R-:W-:Y:S02]  /*de40*/  IADD3 R2, P2, R42, c[0x0][0x1c0], RZ ;  /* 0x000070002a027a10 */ /* 0x000fe40007f5e0ff */
        /* <DEDUP_REMOVED lines=10> */
[----:B------:R-:W-:Y:S02]  /*def0*/  PRMT R27, R22, 0x5410, R21 ;  /* 0x00005410161b7816 */ /* 0x000fe40000000015 */
[----:B------:R-:W-:Y:S02]  /*df00*/  IADD3.X R3, R5, c[0x0][0x1c4], RZ, P2, !PT ;  /* 0x0000710005037a10 */ /* 0x000fe400017fe4ff */
[----:B------:R-:W-:Y:S02]  /*df10*/  PRMT R16, R34, 0x5410, R7 ;  /* 0x0000541022107816 */ /* 0x000fe40000000007 */
[----:B------:R-:W-:Y:S01]  /*df20*/  PRMT R18, R40, 0x5410, R9 ;  /* 0x0000541028127816 */ /* 0x000fe20000000009 */
[----:B------:R0:W-:Y:S01]  /*df30*/  @P1 STG.E.128 [R2.64], R24 ;  /* 0x0000001802001986 */ /* 0x0001e2000c101d12 */
[----:B------:R-:W-:Y:S01]  /*df40*/  IADD3.X R5, R6, c[0x0][0x1c4], RZ, P3, !PT ;  /* 0x0000710006057a10 */ /* 0x000fe20001ffe4ff */
[----:B------:R-:W-:Y:S01]  /*df50*/  IMAD.MOV.U32 R9, RZ, RZ, 0x800 ;  /* 0x00000800ff097424 */ /* 0x000fe200078e00ff */
[----:B------:R-:W-:-:S05]  /*df60*/  PRMT R19, R41, 0x5410, R12 ;  /* 0x0000541029137816 */ /* 0x000fca000000000c */
[----:B------:R0:W-:Y:S01]  /*df70*/  @P1 STG.E.128 [R4.64], R16 ;  /* 0x0000001004001986 */ /* 0x0001e2000c101d12 */
[----:B------:R-:W-:Y:S01]  /*df80*/  PLOP3.LUT P1, PT, PT, PT, UP0, 0x80, 0x0 ;  /* 0x000000000000781c */ /* 0x000fe20003f2f008 */
[----:B------:R-:W-:-:S12]  /*df90*/  UPLOP3.LUT UP0, UPT, UPT, UPT, UPT, 0x40, 0x0 ;  /* 0x000000000000789c */ /* 0x000fd80003f0e870 */
[----:B------:R-:W-:Y:S01]  /*dfa0*/  @!P1 CALL.REL.NOINC `(.L_x_5) ;  /* 0x0000001000009944 */ /* 0x000fe20003c00000 */
[----:B------:R-:W-:Y:S05]  /*dfb0*/  BRA `(.L_x_6) ;  /* 0xffffe51000007947 */ /* 0x000fea000383ffff */
.L_x_5:
[----:B------:R-:W-:Y:S05]  /*dfc0*/  EXIT ;  /* 0x000000000000794d */ /* 0x000fea0003800000 */
.L_x_7:
[----:B------:R-:W-:-:S00]  /*dfd0*/  BRA `(.L_x_7) ;  /* 0xfffffff000007947 */ /* 0x000fc0000383ffff */
[----:B------:R-:W-:-:S00]  /*dfe0*/  NOP ;  /* 0x0000000000007918 */ /* 0x000fc00000000000 */
        /* <DEDUP_REMOVED lines=9> */
.L_x_8:


//--------------------- .nv.global.init           --------------------------
	.section	.nv.global.init,"aw",@progbits
.nv.global.init:
	.type		_$_str,@object
	.size		_$_str,(.L_0 - _$_str)
_$_str:
        /*0000*/ 	.byte	0x5f, 0x5f, 0x43, 0x55, 0x44, 0x41, 0x5f, 0x46, 0x54, 0x5a, 0x00
.L_0:


//--------------------- .nv.shared.triton_red_fused__to_copy_add_amax_amin_clamp_mul_native_layer_norm_reciprocal_12 --------------------------
	.section	.nv.shared.triton_red_fused__to_copy_add_amax_amin_clamp_mul_native_layer_norm_reciprocal_12,"aw",@nobits
	.sectionflags	@""
	.align	16
